//
// Generated by NVIDIA NVVM Compiler
//
// Compiler Build ID: CL-36424714
// Cuda compilation tools, release 13.0, V13.0.88
// Based on NVVM 20.0.0
//

.version 9.0
.target sm_100
.address_size 64

	// .globl	createKernels
.global .align 4 .b8 __cudart_i2opi_f[24] = {65, 144, 67, 60, 153, 149, 98, 219, 192, 221, 52, 245, 209, 87, 39, 252, 41, 21, 68, 78, 110, 131, 249, 162};

.visible .entry createKernels(
	.param .u64 .ptr .align 1 createKernels_param_0,
	.param .u32 createKernels_param_1,
	.param .u32 createKernels_param_2,
	.param .u32 createKernels_param_3,
	.param .f32 createKernels_param_4,
	.param .u32 createKernels_param_5
)
{
	.local .align 4 .b8 	__local_depot0[28];
	.reg .b64 	%SP;
	.reg .b64 	%SPL;
	.reg .pred 	%p<42>;
	.reg .b32 	%r<215>;
	.reg .b32 	%f<146>;
	.reg .b64 	%rd<91>;
	.reg .b64 	%fd<33>;

	mov.u64 	%SPL, __local_depot0;
	ld.param.f32 	%f27, [createKernels_param_4];
	ld.param.u32 	%r75, [createKernels_param_5];
	add.u64 	%rd1, %SPL, 0;
	add.u64 	%rd2, %SPL, 0;
	add.u64 	%rd3, %SPL, 0;
	add.u64 	%rd4, %SPL, 0;
	add.u64 	%rd5, %SPL, 0;
	mov.u32 	%r1, %tid.x;
	mov.u32 	%r2, %ctaid.x;
	mov.u32 	%r76, %ntid.x;
	mad.lo.s32 	%r77, %r2, %r76, %r1;
	setp.ge.s32 	%p2, %r77, %r75;
	@%p2 bra 	$L__BB0_42;
	ld.param.u32 	%r187, [createKernels_param_1];
	shr.u32 	%r78, %r187, 31;
	add.s32 	%r79, %r187, %r78;
	shr.s32 	%r3, %r79, 1;
	neg.s32 	%r191, %r3;
	cvt.f64.f32 	%fd3, %f27;
	mul.f64 	%fd4, %fd3, 0d3FE3333333333333;
	cvt.rn.f64.u32 	%fd5, %r2;
	fma.rn.f64 	%fd6, %fd4, %fd5, %fd3;
	cvt.rn.f32.f64 	%f1, %fd6;
	setp.lt.s32 	%p3, %r187, -1;
	@%p3 bra 	$L__BB0_42;
	ld.param.u32 	%r189, [createKernels_param_2];
	add.f32 	%f28, %f1, %f1;
	mul.f32 	%f2, %f28, %f1;
	mul.f32 	%f29, %f1, 0f40A00000;
	cvt.rn.f64.s32 	%fd7, %r189;
	cvt.rn.f64.u32 	%fd8, %r1;
	mul.f64 	%fd9, %fd8, 0d400921FB54524550;
	div.rn.f64 	%fd10, %fd9, %fd7;
	cvt.rn.f32.f64 	%f30, %fd10;
	mul.f32 	%f31, %f30, 0f3F22F983;
	cvt.rni.s32.f32 	%r80, %f31;
	cvt.rn.f32.s32 	%f32, %r80;
	fma.rn.f32 	%f33, %f32, 0fBFC90FDA, %f30;
	fma.rn.f32 	%f34, %f32, 0fB3A22168, %f33;
	fma.rn.f32 	%f35, %f32, 0fA7C234C5, %f34;
	abs.f32 	%f36, %f30;
	setp.ltu.f32 	%p4, %f36, 0f47CE4780;
	setp.eq.f32 	%p5, %f36, 0f7F800000;
	mov.b32 	%r5, %f30;
	shr.u32 	%r81, %r5, 23;
	and.b32  	%r82, %r81, 224;
	add.s32 	%r83, %r82, -128;
	shl.b32 	%r84, %r5, 8;
	or.b32  	%r6, %r84, -2147483648;
	shr.u32 	%r85, %r83, 5;
	and.b32  	%r7, %r81, 31;
	mul.wide.u32 	%rd31, %r85, 4;
	sub.s64 	%rd6, %rd5, %rd31;
	mov.f32 	%f37, 0f00000000;
	mul.rn.f32 	%f38, %f30, %f37;
	sub.s64 	%rd7, %rd4, %rd31;
	sub.s64 	%rd8, %rd3, %rd31;
	sub.s64 	%rd9, %rd2, %rd31;
	cvt.f64.f32 	%fd1, %f29;
	or.pred  	%p1, %p4, %p5;
	selp.b32 	%r8, %r80, 0, %p4;
	selp.f32 	%f3, %f35, %f38, %p4;
$L__BB0_3:
	neg.s32 	%r192, %r3;
	cvt.rn.f64.s32 	%fd11, %r191;
	add.f64 	%fd2, %fd11, 0dBFE0000000000000;
$L__BB0_4:
	mov.f32 	%f140, 0f00000000;
	mov.b32 	%r193, 0;
	cvt.rn.f64.s32 	%fd14, %r192;
	add.f64 	%fd15, %fd14, 0dBFE0000000000000;
$L__BB0_5:
	shl.b32 	%r88, %r193, 1;
	or.b32  	%r89, %r88, 1;
	cvt.rn.f64.u32 	%fd12, %r89;
	div.rn.f64 	%fd13, %fd12, 0d4036000000000000;
	add.f64 	%fd16, %fd15, %fd13;
	cvt.rn.f32.f64 	%f5, %fd16;
	mov.b32 	%r194, 0;
$L__BB0_6:
	shl.b32 	%r90, %r194, 1;
	or.b32  	%r14, %r90, 1;
	cvt.rn.f64.u32 	%fd17, %r14;
	div.rn.f64 	%fd18, %fd17, 0d4036000000000000;
	add.f64 	%fd19, %fd2, %fd18;
	cvt.rn.f32.f64 	%f7, %fd19;
	mov.u32 	%r198, %r8;
	mov.f32 	%f141, %f3;
	@%p1 bra 	$L__BB0_12;
	mov.b64 	%rd86, 0;
	mov.b32 	%r195, 0;
	mov.u64 	%rd84, __cudart_i2opi_f;
	mov.u64 	%rd85, %rd5;
$L__BB0_8:
	.pragma "nounroll";
	ld.global.nc.u32 	%r92, [%rd84];
	mad.wide.u32 	%rd34, %r92, %r6, %rd86;
	shr.u64 	%rd86, %rd34, 32;
	st.local.u32 	[%rd85], %rd34;
	add.s32 	%r195, %r195, 1;
	add.s64 	%rd85, %rd85, 4;
	add.s64 	%rd84, %rd84, 4;
	setp.ne.s32 	%p6, %r195, 6;
	@%p6 bra 	$L__BB0_8;
	setp.eq.s32 	%p7, %r7, 0;
	st.local.u32 	[%rd5+24], %rd86;
	ld.local.u32 	%r196, [%rd6+24];
	ld.local.u32 	%r197, [%rd6+20];
	@%p7 bra 	$L__BB0_11;
	shf.l.wrap.b32 	%r196, %r197, %r196, %r7;
	ld.local.u32 	%r93, [%rd6+16];
	shf.l.wrap.b32 	%r197, %r93, %r197, %r7;
$L__BB0_11:
	setp.lt.s32 	%p8, %r5, 0;
	shr.u32 	%r94, %r196, 30;
	shf.l.wrap.b32 	%r95, %r197, %r196, 2;
	shl.b32 	%r96, %r197, 2;
	shr.u32 	%r97, %r95, 31;
	add.s32 	%r98, %r97, %r94;
	neg.s32 	%r99, %r98;
	selp.b32 	%r198, %r99, %r98, %p8;
	xor.b32  	%r100, %r95, %r5;
	shr.s32 	%r101, %r95, 31;
	xor.b32  	%r102, %r101, %r95;
	xor.b32  	%r103, %r101, %r96;
	cvt.u64.u32 	%rd35, %r102;
	shl.b64 	%rd36, %rd35, 32;
	cvt.u64.u32 	%rd37, %r103;
	or.b64  	%rd38, %rd36, %rd37;
	cvt.rn.f64.s64 	%fd20, %rd38;
	mul.f64 	%fd21, %fd20, 0d3BF921FB54442D19;
	cvt.rn.f32.f64 	%f40, %fd21;
	neg.f32 	%f41, %f40;
	setp.lt.s32 	%p9, %r100, 0;
	selp.f32 	%f141, %f41, %f40, %p9;
$L__BB0_12:
	mul.rn.f32 	%f42, %f141, %f141;
	and.b32  	%r104, %r198, 1;
	setp.eq.b32 	%p10, %r104, 1;
	selp.f32 	%f43, 0f3F800000, %f141, %p10;
	fma.rn.f32 	%f44, %f42, %f43, 0f00000000;
	fma.rn.f32 	%f45, %f42, 0f37CBAC00, 0fBAB607ED;
	selp.f32 	%f46, %f45, 0fB94D4153, %p10;
	selp.f32 	%f47, 0f3D2AAABB, 0f3C0885E4, %p10;
	fma.rn.f32 	%f48, %f46, %f42, %f47;
	selp.f32 	%f49, 0fBEFFFFFF, 0fBE2AAAA8, %p10;
	fma.rn.f32 	%f50, %f48, %f42, %f49;
	fma.rn.f32 	%f51, %f50, %f44, %f43;
	and.b32  	%r105, %r198, 2;
	setp.eq.s32 	%p11, %r105, 0;
	mov.f32 	%f52, 0f00000000;
	sub.f32 	%f53, %f52, %f51;
	selp.f32 	%f10, %f51, %f53, %p11;
	mov.u32 	%r202, %r8;
	mov.f32 	%f142, %f3;
	@%p1 bra 	$L__BB0_18;
	mov.b64 	%rd87, 0;
	mov.b32 	%r199, 0;
$L__BB0_14:
	.pragma "nounroll";
	mul.wide.u32 	%rd40, %r199, 4;
	mov.u64 	%rd41, __cudart_i2opi_f;
	add.s64 	%rd42, %rd41, %rd40;
	ld.global.nc.u32 	%r107, [%rd42];
	mad.wide.u32 	%rd43, %r107, %r6, %rd87;
	shr.u64 	%rd87, %rd43, 32;
	add.s64 	%rd44, %rd4, %rd40;
	st.local.u32 	[%rd44], %rd43;
	add.s32 	%r199, %r199, 1;
	setp.ne.s32 	%p12, %r199, 6;
	@%p12 bra 	$L__BB0_14;
	setp.eq.s32 	%p13, %r7, 0;
	st.local.u32 	[%rd4+24], %rd87;
	ld.local.u32 	%r200, [%rd7+24];
	ld.local.u32 	%r201, [%rd7+20];
	@%p13 bra 	$L__BB0_17;
	shf.l.wrap.b32 	%r200, %r201, %r200, %r7;
	ld.local.u32 	%r108, [%rd7+16];
	shf.l.wrap.b32 	%r201, %r108, %r201, %r7;
$L__BB0_17:
	setp.lt.s32 	%p14, %r5, 0;
	shr.u32 	%r109, %r200, 30;
	shf.l.wrap.b32 	%r110, %r201, %r200, 2;
	shl.b32 	%r111, %r201, 2;
	shr.u32 	%r112, %r110, 31;
	add.s32 	%r113, %r112, %r109;
	neg.s32 	%r114, %r113;
	selp.b32 	%r202, %r114, %r113, %p14;
	xor.b32  	%r115, %r110, %r5;
	shr.s32 	%r116, %r110, 31;
	xor.b32  	%r117, %r116, %r110;
	xor.b32  	%r118, %r116, %r111;
	cvt.u64.u32 	%rd45, %r117;
	shl.b64 	%rd46, %rd45, 32;
	cvt.u64.u32 	%rd47, %r118;
	or.b64  	%rd48, %rd46, %rd47;
	cvt.rn.f64.s64 	%fd22, %rd48;
	mul.f64 	%fd23, %fd22, 0d3BF921FB54442D19;
	cvt.rn.f32.f64 	%f54, %fd23;
	neg.f32 	%f55, %f54;
	setp.lt.s32 	%p15, %r115, 0;
	selp.f32 	%f142, %f55, %f54, %p15;
$L__BB0_18:
	add.s32 	%r119, %r202, 1;
	mul.rn.f32 	%f56, %f142, %f142;
	and.b32  	%r120, %r202, 1;
	setp.eq.b32 	%p16, %r120, 1;
	selp.f32 	%f57, %f142, 0f3F800000, %p16;
	fma.rn.f32 	%f58, %f56, %f57, 0f00000000;
	fma.rn.f32 	%f59, %f56, 0f37CBAC00, 0fBAB607ED;
	selp.f32 	%f60, 0fB94D4153, %f59, %p16;
	selp.f32 	%f61, 0f3C0885E4, 0f3D2AAABB, %p16;
	fma.rn.f32 	%f62, %f60, %f56, %f61;
	selp.f32 	%f63, 0fBE2AAAA8, 0fBEFFFFFF, %p16;
	fma.rn.f32 	%f64, %f62, %f56, %f63;
	fma.rn.f32 	%f65, %f64, %f58, %f57;
	and.b32  	%r121, %r119, 2;
	setp.eq.s32 	%p17, %r121, 0;
	mov.f32 	%f66, 0f00000000;
	sub.f32 	%f67, %f66, %f65;
	selp.f32 	%f68, %f65, %f67, %p17;
	mul.f32 	%f69, %f68, %f5;
	fma.rn.f32 	%f13, %f10, %f7, %f69;
	mov.u32 	%r206, %r8;
	mov.f32 	%f143, %f3;
	@%p1 bra 	$L__BB0_24;
	mov.b64 	%rd88, 0;
	mov.b32 	%r203, 0;
$L__BB0_20:
	.pragma "nounroll";
	mul.wide.u32 	%rd50, %r203, 4;
	mov.u64 	%rd51, __cudart_i2opi_f;
	add.s64 	%rd52, %rd51, %rd50;
	ld.global.nc.u32 	%r123, [%rd52];
	mad.wide.u32 	%rd53, %r123, %r6, %rd88;
	shr.u64 	%rd88, %rd53, 32;
	add.s64 	%rd54, %rd3, %rd50;
	st.local.u32 	[%rd54], %rd53;
	add.s32 	%r203, %r203, 1;
	setp.ne.s32 	%p18, %r203, 6;
	@%p18 bra 	$L__BB0_20;
	setp.eq.s32 	%p19, %r7, 0;
	st.local.u32 	[%rd3+24], %rd88;
	ld.local.u32 	%r204, [%rd8+24];
	ld.local.u32 	%r205, [%rd8+20];
	@%p19 bra 	$L__BB0_23;
	shf.l.wrap.b32 	%r204, %r205, %r204, %r7;
	ld.local.u32 	%r124, [%rd8+16];
	shf.l.wrap.b32 	%r205, %r124, %r205, %r7;
$L__BB0_23:
	setp.lt.s32 	%p20, %r5, 0;
	shr.u32 	%r125, %r204, 30;
	shf.l.wrap.b32 	%r126, %r205, %r204, 2;
	shl.b32 	%r127, %r205, 2;
	shr.u32 	%r128, %r126, 31;
	add.s32 	%r129, %r128, %r125;
	neg.s32 	%r130, %r129;
	selp.b32 	%r206, %r130, %r129, %p20;
	xor.b32  	%r131, %r126, %r5;
	shr.s32 	%r132, %r126, 31;
	xor.b32  	%r133, %r132, %r126;
	xor.b32  	%r134, %r132, %r127;
	cvt.u64.u32 	%rd55, %r133;
	shl.b64 	%rd56, %rd55, 32;
	cvt.u64.u32 	%rd57, %r134;
	or.b64  	%rd58, %rd56, %rd57;
	cvt.rn.f64.s64 	%fd24, %rd58;
	mul.f64 	%fd25, %fd24, 0d3BF921FB54442D19;
	cvt.rn.f32.f64 	%f70, %fd25;
	neg.f32 	%f71, %f70;
	setp.lt.s32 	%p21, %r131, 0;
	selp.f32 	%f143, %f71, %f70, %p21;
$L__BB0_24:
	add.s32 	%r135, %r206, 1;
	mul.rn.f32 	%f72, %f143, %f143;
	and.b32  	%r136, %r206, 1;
	setp.eq.b32 	%p22, %r136, 1;
	selp.f32 	%f73, %f143, 0f3F800000, %p22;
	fma.rn.f32 	%f74, %f72, %f73, 0f00000000;
	fma.rn.f32 	%f75, %f72, 0f37CBAC00, 0fBAB607ED;
	selp.f32 	%f76, 0fB94D4153, %f75, %p22;
	selp.f32 	%f77, 0f3C0885E4, 0f3D2AAABB, %p22;
	fma.rn.f32 	%f78, %f76, %f72, %f77;
	selp.f32 	%f79, 0fBE2AAAA8, 0fBEFFFFFF, %p22;
	fma.rn.f32 	%f80, %f78, %f72, %f79;
	fma.rn.f32 	%f81, %f80, %f74, %f73;
	and.b32  	%r137, %r135, 2;
	setp.eq.s32 	%p23, %r137, 0;
	mov.f32 	%f82, 0f00000000;
	sub.f32 	%f83, %f82, %f81;
	selp.f32 	%f84, %f81, %f83, %p23;
	mul.f32 	%f16, %f84, %f7;
	mov.u32 	%r210, %r8;
	mov.f32 	%f144, %f3;
	@%p1 bra 	$L__BB0_30;
	mov.b64 	%rd89, 0;
	mov.b32 	%r207, 0;
$L__BB0_26:
	.pragma "nounroll";
	mul.wide.u32 	%rd60, %r207, 4;
	mov.u64 	%rd61, __cudart_i2opi_f;
	add.s64 	%rd62, %rd61, %rd60;
	ld.global.nc.u32 	%r139, [%rd62];
	mad.wide.u32 	%rd63, %r139, %r6, %rd89;
	shr.u64 	%rd89, %rd63, 32;
	add.s64 	%rd64, %rd2, %rd60;
	st.local.u32 	[%rd64], %rd63;
	add.s32 	%r207, %r207, 1;
	setp.ne.s32 	%p24, %r207, 6;
	@%p24 bra 	$L__BB0_26;
	setp.eq.s32 	%p25, %r7, 0;
	st.local.u32 	[%rd2+24], %rd89;
	ld.local.u32 	%r208, [%rd9+24];
	ld.local.u32 	%r209, [%rd9+20];
	@%p25 bra 	$L__BB0_29;
	shf.l.wrap.b32 	%r208, %r209, %r208, %r7;
	ld.local.u32 	%r140, [%rd9+16];
	shf.l.wrap.b32 	%r209, %r140, %r209, %r7;
$L__BB0_29:
	setp.lt.s32 	%p26, %r5, 0;
	shr.u32 	%r141, %r208, 30;
	shf.l.wrap.b32 	%r142, %r209, %r208, 2;
	shl.b32 	%r143, %r209, 2;
	shr.u32 	%r144, %r142, 31;
	add.s32 	%r145, %r144, %r141;
	neg.s32 	%r146, %r145;
	selp.b32 	%r210, %r146, %r145, %p26;
	xor.b32  	%r147, %r142, %r5;
	shr.s32 	%r148, %r142, 31;
	xor.b32  	%r149, %r148, %r142;
	xor.b32  	%r150, %r148, %r143;
	cvt.u64.u32 	%rd65, %r149;
	shl.b64 	%rd66, %rd65, 32;
	cvt.u64.u32 	%rd67, %r150;
	or.b64  	%rd68, %rd66, %rd67;
	cvt.rn.f64.s64 	%fd26, %rd68;
	mul.f64 	%fd27, %fd26, 0d3BF921FB54442D19;
	cvt.rn.f32.f64 	%f85, %fd27;
	neg.f32 	%f86, %f85;
	setp.lt.s32 	%p27, %r147, 0;
	selp.f32 	%f144, %f86, %f85, %p27;
$L__BB0_30:
	mul.rn.f32 	%f87, %f144, %f144;
	and.b32  	%r151, %r210, 1;
	setp.eq.b32 	%p28, %r151, 1;
	selp.f32 	%f88, 0f3F800000, %f144, %p28;
	fma.rn.f32 	%f89, %f87, %f88, 0f00000000;
	fma.rn.f32 	%f90, %f87, 0f37CBAC00, 0fBAB607ED;
	selp.f32 	%f91, %f90, 0fB94D4153, %p28;
	selp.f32 	%f92, 0f3D2AAABB, 0f3C0885E4, %p28;
	fma.rn.f32 	%f93, %f91, %f87, %f92;
	selp.f32 	%f94, 0fBEFFFFFF, 0fBE2AAAA8, %p28;
	fma.rn.f32 	%f95, %f93, %f87, %f94;
	fma.rn.f32 	%f96, %f95, %f89, %f88;
	and.b32  	%r152, %r210, 2;
	setp.eq.s32 	%p29, %r152, 0;
	mov.f32 	%f97, 0f00000000;
	sub.f32 	%f98, %f97, %f96;
	selp.f32 	%f99, %f96, %f98, %p29;
	mul.f32 	%f100, %f99, %f5;
	sub.f32 	%f101, %f16, %f100;
	mul.f32 	%f102, %f13, %f13;
	div.rn.f32 	%f103, %f102, %f2;
	div.rn.f32 	%f104, %f103, 0fC1A00000;
	mul.f32 	%f105, %f101, %f101;
	div.rn.f32 	%f106, %f105, %f2;
	sub.f32 	%f19, %f104, %f106;
	cvt.f64.f32 	%fd28, %f101;
	mul.f64 	%fd29, %fd28, 0d401921FB54524550;
	div.rn.f64 	%fd30, %fd29, %fd1;
	cvt.rn.f32.f64 	%f20, %fd30;
	mul.f32 	%f107, %f20, 0f3F22F983;
	cvt.rni.s32.f32 	%r214, %f107;
	cvt.rn.f32.s32 	%f108, %r214;
	fma.rn.f32 	%f109, %f108, 0fBFC90FDA, %f20;
	fma.rn.f32 	%f110, %f108, 0fB3A22168, %f109;
	fma.rn.f32 	%f145, %f108, 0fA7C234C5, %f110;
	abs.f32 	%f22, %f20;
	setp.ltu.f32 	%p30, %f22, 0f47CE4780;
	@%p30 bra 	$L__BB0_38;
	setp.neu.f32 	%p31, %f22, 0f7F800000;
	@%p31 bra 	$L__BB0_33;
	mov.f32 	%f113, 0f00000000;
	mul.rn.f32 	%f145, %f20, %f113;
	mov.b32 	%r214, 0;
	bra.uni 	$L__BB0_38;
$L__BB0_33:
	mov.b32 	%r56, %f20;
	mov.b64 	%rd90, 0;
	mov.b32 	%r211, 0;
$L__BB0_34:
	.pragma "nounroll";
	mul.wide.u32 	%rd70, %r211, 4;
	mov.u64 	%rd71, __cudart_i2opi_f;
	add.s64 	%rd72, %rd71, %rd70;
	ld.global.nc.u32 	%r154, [%rd72];
	shl.b32 	%r155, %r56, 8;
	or.b32  	%r156, %r155, -2147483648;
	mad.wide.u32 	%rd73, %r154, %r156, %rd90;
	shr.u64 	%rd90, %rd73, 32;
	add.s64 	%rd74, %rd1, %rd70;
	st.local.u32 	[%rd74], %rd73;
	add.s32 	%r211, %r211, 1;
	setp.ne.s32 	%p32, %r211, 6;
	@%p32 bra 	$L__BB0_34;
	shr.u32 	%r157, %r56, 23;
	st.local.u32 	[%rd1+24], %rd90;
	and.b32  	%r59, %r157, 31;
	and.b32  	%r158, %r157, 224;
	add.s32 	%r159, %r158, -128;
	shr.u32 	%r160, %r159, 5;
	mul.wide.u32 	%rd75, %r160, 4;
	sub.s64 	%rd24, %rd1, %rd75;
	ld.local.u32 	%r212, [%rd24+24];
	ld.local.u32 	%r213, [%rd24+20];
	setp.eq.s32 	%p33, %r59, 0;
	@%p33 bra 	$L__BB0_37;
	shf.l.wrap.b32 	%r212, %r213, %r212, %r59;
	ld.local.u32 	%r161, [%rd24+16];
	shf.l.wrap.b32 	%r213, %r161, %r213, %r59;
$L__BB0_37:
	shr.u32 	%r162, %r212, 30;
	shf.l.wrap.b32 	%r163, %r213, %r212, 2;
	shl.b32 	%r164, %r213, 2;
	shr.u32 	%r165, %r163, 31;
	add.s32 	%r166, %r165, %r162;
	neg.s32 	%r167, %r166;
	setp.lt.s32 	%p34, %r56, 0;
	selp.b32 	%r214, %r167, %r166, %p34;
	xor.b32  	%r168, %r163, %r56;
	shr.s32 	%r169, %r163, 31;
	xor.b32  	%r170, %r169, %r163;
	xor.b32  	%r171, %r169, %r164;
	cvt.u64.u32 	%rd76, %r170;
	shl.b64 	%rd77, %rd76, 32;
	cvt.u64.u32 	%rd78, %r171;
	or.b64  	%rd79, %rd77, %rd78;
	cvt.rn.f64.s64 	%fd31, %rd79;
	mul.f64 	%fd32, %fd31, 0d3BF921FB54442D19;
	cvt.rn.f32.f64 	%f111, %fd32;
	neg.f32 	%f112, %f111;
	setp.lt.s32 	%p35, %r168, 0;
	selp.f32 	%f145, %f112, %f111, %p35;
$L__BB0_38:
	fma.rn.f32 	%f114, %f19, 0f3BBB989D, 0f3F000000;
	cvt.sat.f32.f32 	%f115, %f114;
	mov.f32 	%f116, 0f4B400001;
	mov.f32 	%f117, 0f437C0000;
	fma.rm.f32 	%f118, %f115, %f117, %f116;
	add.s32 	%r173, %r214, 1;
	mul.rn.f32 	%f119, %f145, %f145;
	and.b32  	%r174, %r214, 1;
	setp.eq.b32 	%p36, %r174, 1;
	selp.f32 	%f120, %f145, 0f3F800000, %p36;
	fma.rn.f32 	%f121, %f119, %f120, 0f00000000;
	fma.rn.f32 	%f122, %f119, 0f37CBAC00, 0fBAB607ED;
	selp.f32 	%f123, 0fB94D4153, %f122, %p36;
	selp.f32 	%f124, 0f3C0885E4, 0f3D2AAABB, %p36;
	fma.rn.f32 	%f125, %f123, %f119, %f124;
	selp.f32 	%f126, 0fBE2AAAA8, 0fBEFFFFFF, %p36;
	fma.rn.f32 	%f127, %f125, %f119, %f126;
	fma.rn.f32 	%f128, %f127, %f121, %f120;
	and.b32  	%r175, %r173, 2;
	setp.eq.s32 	%p37, %r175, 0;
	mov.f32 	%f129, 0f00000000;
	sub.f32 	%f130, %f129, %f128;
	selp.f32 	%f131, %f128, %f130, %p37;
	add.f32 	%f132, %f118, 0fCB40007F;
	neg.f32 	%f133, %f132;
	fma.rn.f32 	%f134, %f19, 0f3FB8AA3B, %f133;
	fma.rn.f32 	%f135, %f19, 0f32A57060, %f134;
	ex2.approx.ftz.f32 	%f136, %f135;
	mov.b32 	%r176, %f118;
	shl.b32 	%r177, %r176, 23;
	mov.b32 	%f137, %r177;
	mul.f32 	%f138, %f136, %f137;
	fma.rn.f32 	%f140, %f138, %f131, %f140;
	sub.s32 	%r194, %r14, %r194;
	setp.ne.s32 	%p38, %r194, 11;
	@%p38 bra 	$L__BB0_6;
	shl.b32 	%r178, %r193, 1;
	sub.s32 	%r179, %r178, %r193;
	add.s32 	%r193, %r179, 1;
	setp.ne.s32 	%p39, %r193, 11;
	@%p39 bra 	$L__BB0_5;
	ld.param.u32 	%r190, [createKernels_param_2];
	ld.param.u32 	%r188, [createKernels_param_1];
	ld.param.u64 	%rd83, [createKernels_param_0];
	mov.u32 	%r180, %ctaid.x;
	mov.u32 	%r181, %tid.x;
	mad.lo.s32 	%r182, %r190, %r180, %r181;
	mad.lo.s32 	%r183, %r182, %r188, %r3;
	add.s32 	%r184, %r183, %r191;
	mad.lo.s32 	%r185, %r184, %r188, %r3;
	add.s32 	%r186, %r192, %r185;
	cvta.to.global.u64 	%rd80, %rd83;
	mul.wide.s32 	%rd81, %r186, 4;
	add.s64 	%rd82, %rd80, %rd81;
	st.global.f32 	[%rd82], %f140;
	add.s32 	%r70, %r192, 1;
	abs.s32 	%r71, %r3;
	setp.ne.s32 	%p40, %r192, %r71;
	mov.u32 	%r192, %r70;
	@%p40 bra 	$L__BB0_4;
	add.s32 	%r72, %r191, 1;
	setp.ne.s32 	%p41, %r191, %r71;
	mov.u32 	%r191, %r72;
	@%p41 bra 	$L__BB0_3;
$L__BB0_42:
	ret;

}
	// .globl	applyKernels
.visible .entry applyKernels(
	.param .u64 .ptr .align 1 applyKernels_param_0,
	.param .u64 .ptr .align 1 applyKernels_param_1,
	.param .u64 .ptr .align 1 applyKernels_param_2,
	.param .u64 .ptr .align 1 applyKernels_param_3,
	.param .u32 applyKernels_param_4,
	.param .u32 applyKernels_param_5,
	.param .u32 applyKernels_param_6,
	.param .u32 applyKernels_param_7,
	.param .u32 applyKernels_param_8,
	.param .u32 applyKernels_param_9,
	.param .u32 applyKernels_param_10
)
{
	.reg .pred 	%p<22>;
	.reg .b32 	%r<101>;
	.reg .b32 	%f<123>;
	.reg .b64 	%rd<41>;

	ld.param.u64 	%rd12, [applyKernels_param_0];
	ld.param.u64 	%rd13, [applyKernels_param_1];
	ld.param.u64 	%rd10, [applyKernels_param_2];
	ld.param.u64 	%rd11, [applyKernels_param_3];
	ld.param.u32 	%r43, [applyKernels_param_4];
	ld.param.u32 	%r46, [applyKernels_param_7];
	ld.param.u32 	%r48, [applyKernels_param_10];
	cvta.to.global.u64 	%rd1, %rd12;
	cvta.to.global.u64 	%rd2, %rd13;
	cvta.to.global.u64 	%rd3, %rd10;
	cvta.to.global.u64 	%rd4, %rd11;
	mov.u32 	%r49, %tid.x;
	mov.u32 	%r50, %ctaid.x;
	mov.u32 	%r51, %ntid.x;
	mad.lo.s32 	%r100, %r50, %r51, %r49;
	setp.ge.s32 	%p1, %r100, %r48;
	@%p1 bra 	$L__BB1_30;
	ld.param.u32 	%r82, [applyKernels_param_5];
	shr.u32 	%r52, %r43, 31;
	add.s32 	%r53, %r43, %r52;
	shr.s32 	%r2, %r53, 1;
	neg.s32 	%r3, %r2;
	setp.gt.s32 	%p2, %r82, 0;
	@%p2 bra 	$L__BB1_2;
	bra.uni 	$L__BB1_27;
$L__BB1_2:
	setp.gt.s32 	%p5, %r43, -2;
	@%p5 bra 	$L__BB1_6;
$L__BB1_3:
	shl.b32 	%r77, %r100, 1;
	mul.wide.s32 	%rd36, %r77, 4;
	add.s64 	%rd37, %rd4, %rd36;
	ld.global.u32 	%r78, [%rd37];
	ld.global.u32 	%r79, [%rd37+4];
	mad.lo.s32 	%r80, %r79, %r46, %r78;
	mul.wide.s32 	%rd38, %r80, 4;
	add.s64 	%rd5, %rd3, %rd38;
	ld.global.f32 	%f112, [%rd5];
	setp.geu.f32 	%p20, %f112, 0f00000000;
	@%p20 bra 	$L__BB1_5;
	mov.b32 	%r81, 0;
	st.global.u32 	[%rd5], %r81;
$L__BB1_5:
	ld.param.u32 	%r88, [applyKernels_param_9];
	add.s32 	%r100, %r100, %r88;
	setp.lt.s32 	%p21, %r100, %r48;
	@%p21 bra 	$L__BB1_3;
	bra.uni 	$L__BB1_30;
$L__BB1_6:
	abs.s32 	%r6, %r2;
	add.s32 	%r7, %r2, %r6;
	add.s32 	%r59, %r7, 1;
	and.b32  	%r8, %r59, 15;
	add.s32 	%r9, %r8, -1;
	and.b32  	%r10, %r59, 7;
	and.b32  	%r11, %r59, 3;
	max.s32 	%r60, %r2, %r3;
	add.s32 	%r61, %r2, %r60;
	add.s32 	%r62, %r61, 1;
	and.b32  	%r63, %r62, -16;
	neg.s32 	%r12, %r63;
$L__BB1_7:
	ld.param.u64 	%rd40, [applyKernels_param_3];
	shl.b32 	%r65, %r100, 1;
	cvta.to.global.u64 	%rd17, %rd40;
	mul.wide.s32 	%rd18, %r65, 4;
	add.s64 	%rd19, %rd17, %rd18;
	ld.global.u32 	%r14, [%rd19];
	ld.global.u32 	%r15, [%rd19+4];
	add.s32 	%r16, %r3, %r14;
	mov.f32 	%f113, 0f00000000;
	mov.b32 	%r91, 0;
$L__BB1_8:
	ld.param.u32 	%r85, [applyKernels_param_6];
	ld.param.u32 	%r83, [applyKernels_param_5];
	mad.lo.s32 	%r66, %r85, %r83, %r91;
	mad.lo.s32 	%r18, %r66, %r43, %r2;
	mov.f32 	%f122, 0f00000000;
	mov.u32 	%r92, %r3;
$L__BB1_9:
	mov.u32 	%r19, %r92;
	setp.lt.u32 	%p6, %r7, 15;
	add.s32 	%r67, %r19, %r15;
	mul.lo.s32 	%r20, %r67, %r46;
	add.s32 	%r21, %r20, %r14;
	add.s32 	%r68, %r18, %r19;
	mul.lo.s32 	%r94, %r68, %r43;
	add.s32 	%r23, %r2, %r94;
	mov.u32 	%r97, %r3;
	@%p6 bra 	$L__BB1_12;
	add.s32 	%r93, %r16, %r20;
	mov.u32 	%r95, %r12;
	mov.u32 	%r97, %r3;
$L__BB1_11:
	.pragma "nounroll";
	mul.wide.s32 	%rd20, %r93, 4;
	add.s64 	%rd21, %rd2, %rd20;
	ld.global.f32 	%f22, [%rd21];
	mul.wide.s32 	%rd22, %r94, 4;
	add.s64 	%rd23, %rd1, %rd22;
	ld.global.f32 	%f23, [%rd23];
	fma.rn.f32 	%f24, %f22, %f23, %f122;
	ld.global.f32 	%f25, [%rd21+4];
	ld.global.f32 	%f26, [%rd23+4];
	fma.rn.f32 	%f27, %f25, %f26, %f24;
	ld.global.f32 	%f28, [%rd21+8];
	ld.global.f32 	%f29, [%rd23+8];
	fma.rn.f32 	%f30, %f28, %f29, %f27;
	ld.global.f32 	%f31, [%rd21+12];
	ld.global.f32 	%f32, [%rd23+12];
	fma.rn.f32 	%f33, %f31, %f32, %f30;
	ld.global.f32 	%f34, [%rd21+16];
	ld.global.f32 	%f35, [%rd23+16];
	fma.rn.f32 	%f36, %f34, %f35, %f33;
	ld.global.f32 	%f37, [%rd21+20];
	ld.global.f32 	%f38, [%rd23+20];
	fma.rn.f32 	%f39, %f37, %f38, %f36;
	ld.global.f32 	%f40, [%rd21+24];
	ld.global.f32 	%f41, [%rd23+24];
	fma.rn.f32 	%f42, %f40, %f41, %f39;
	ld.global.f32 	%f43, [%rd21+28];
	ld.global.f32 	%f44, [%rd23+28];
	fma.rn.f32 	%f45, %f43, %f44, %f42;
	ld.global.f32 	%f46, [%rd21+32];
	ld.global.f32 	%f47, [%rd23+32];
	fma.rn.f32 	%f48, %f46, %f47, %f45;
	ld.global.f32 	%f49, [%rd21+36];
	ld.global.f32 	%f50, [%rd23+36];
	fma.rn.f32 	%f51, %f49, %f50, %f48;
	ld.global.f32 	%f52, [%rd21+40];
	ld.global.f32 	%f53, [%rd23+40];
	fma.rn.f32 	%f54, %f52, %f53, %f51;
	ld.global.f32 	%f55, [%rd21+44];
	ld.global.f32 	%f56, [%rd23+44];
	fma.rn.f32 	%f57, %f55, %f56, %f54;
	ld.global.f32 	%f58, [%rd21+48];
	ld.global.f32 	%f59, [%rd23+48];
	fma.rn.f32 	%f60, %f58, %f59, %f57;
	ld.global.f32 	%f61, [%rd21+52];
	ld.global.f32 	%f62, [%rd23+52];
	fma.rn.f32 	%f63, %f61, %f62, %f60;
	ld.global.f32 	%f64, [%rd21+56];
	ld.global.f32 	%f65, [%rd23+56];
	fma.rn.f32 	%f66, %f64, %f65, %f63;
	ld.global.f32 	%f67, [%rd21+60];
	ld.global.f32 	%f68, [%rd23+60];
	fma.rn.f32 	%f122, %f67, %f68, %f66;
	add.s32 	%r97, %r97, 16;
	add.s32 	%r95, %r95, 16;
	add.s32 	%r94, %r94, 16;
	add.s32 	%r93, %r93, 16;
	setp.ne.s32 	%p7, %r95, 0;
	@%p7 bra 	$L__BB1_11;
$L__BB1_12:
	setp.eq.s32 	%p8, %r8, 0;
	@%p8 bra 	$L__BB1_22;
	setp.lt.u32 	%p9, %r9, 7;
	@%p9 bra 	$L__BB1_15;
	add.s32 	%r69, %r21, %r97;
	mul.wide.s32 	%rd24, %r69, 4;
	add.s64 	%rd25, %rd2, %rd24;
	ld.global.f32 	%f70, [%rd25];
	add.s32 	%r70, %r97, %r23;
	mul.wide.s32 	%rd26, %r70, 4;
	add.s64 	%rd27, %rd1, %rd26;
	ld.global.f32 	%f71, [%rd27];
	fma.rn.f32 	%f72, %f70, %f71, %f122;
	ld.global.f32 	%f73, [%rd25+4];
	ld.global.f32 	%f74, [%rd27+4];
	fma.rn.f32 	%f75, %f73, %f74, %f72;
	ld.global.f32 	%f76, [%rd25+8];
	ld.global.f32 	%f77, [%rd27+8];
	fma.rn.f32 	%f78, %f76, %f77, %f75;
	ld.global.f32 	%f79, [%rd25+12];
	ld.global.f32 	%f80, [%rd27+12];
	fma.rn.f32 	%f81, %f79, %f80, %f78;
	ld.global.f32 	%f82, [%rd25+16];
	ld.global.f32 	%f83, [%rd27+16];
	fma.rn.f32 	%f84, %f82, %f83, %f81;
	ld.global.f32 	%f85, [%rd25+20];
	ld.global.f32 	%f86, [%rd27+20];
	fma.rn.f32 	%f87, %f85, %f86, %f84;
	ld.global.f32 	%f88, [%rd25+24];
	ld.global.f32 	%f89, [%rd27+24];
	fma.rn.f32 	%f90, %f88, %f89, %f87;
	ld.global.f32 	%f91, [%rd25+28];
	ld.global.f32 	%f92, [%rd27+28];
	fma.rn.f32 	%f122, %f91, %f92, %f90;
	add.s32 	%r97, %r97, 8;
$L__BB1_15:
	setp.eq.s32 	%p10, %r10, 0;
	@%p10 bra 	$L__BB1_22;
	add.s32 	%r71, %r10, -1;
	setp.lt.u32 	%p11, %r71, 3;
	@%p11 bra 	$L__BB1_18;
	add.s32 	%r72, %r21, %r97;
	mul.wide.s32 	%rd28, %r72, 4;
	add.s64 	%rd29, %rd2, %rd28;
	ld.global.f32 	%f94, [%rd29];
	add.s32 	%r73, %r97, %r23;
	mul.wide.s32 	%rd30, %r73, 4;
	add.s64 	%rd31, %rd1, %rd30;
	ld.global.f32 	%f95, [%rd31];
	fma.rn.f32 	%f96, %f94, %f95, %f122;
	ld.global.f32 	%f97, [%rd29+4];
	ld.global.f32 	%f98, [%rd31+4];
	fma.rn.f32 	%f99, %f97, %f98, %f96;
	ld.global.f32 	%f100, [%rd29+8];
	ld.global.f32 	%f101, [%rd31+8];
	fma.rn.f32 	%f102, %f100, %f101, %f99;
	ld.global.f32 	%f103, [%rd29+12];
	ld.global.f32 	%f104, [%rd31+12];
	fma.rn.f32 	%f122, %f103, %f104, %f102;
	add.s32 	%r97, %r97, 4;
$L__BB1_18:
	setp.eq.s32 	%p12, %r11, 0;
	@%p12 bra 	$L__BB1_22;
	setp.eq.s32 	%p13, %r11, 1;
	add.s32 	%r74, %r21, %r97;
	mul.wide.s32 	%rd32, %r74, 4;
	add.s64 	%rd6, %rd2, %rd32;
	ld.global.f32 	%f105, [%rd6];
	add.s32 	%r75, %r97, %r23;
	mul.wide.s32 	%rd33, %r75, 4;
	add.s64 	%rd7, %rd1, %rd33;
	ld.global.f32 	%f106, [%rd7];
	fma.rn.f32 	%f122, %f105, %f106, %f122;
	@%p13 bra 	$L__BB1_22;
	setp.eq.s32 	%p14, %r11, 2;
	ld.global.f32 	%f107, [%rd6+4];
	ld.global.f32 	%f108, [%rd7+4];
	fma.rn.f32 	%f122, %f107, %f108, %f122;
	@%p14 bra 	$L__BB1_22;
	ld.global.f32 	%f109, [%rd6+8];
	ld.global.f32 	%f110, [%rd7+8];
	fma.rn.f32 	%f122, %f109, %f110, %f122;
$L__BB1_22:
	add.s32 	%r92, %r19, 1;
	setp.eq.s32 	%p15, %r19, %r6;
	@%p15 bra 	$L__BB1_23;
	bra.uni 	$L__BB1_9;
$L__BB1_23:
	ld.param.u32 	%r84, [applyKernels_param_5];
	setp.gt.f32 	%p16, %f122, %f113;
	selp.f32 	%f113, %f122, %f113, %p16;
	add.s32 	%r91, %r91, 1;
	setp.ne.s32 	%p17, %r91, %r84;
	@%p17 bra 	$L__BB1_8;
	ld.param.u64 	%rd39, [applyKernels_param_2];
	mad.lo.s32 	%r76, %r15, %r46, %r14;
	cvta.to.global.u64 	%rd34, %rd39;
	mul.wide.s32 	%rd35, %r76, 4;
	add.s64 	%rd8, %rd34, %rd35;
	ld.global.f32 	%f111, [%rd8];
	setp.lt.f32 	%p18, %f111, %f113;
	@%p18 bra 	$L__BB1_25;
	bra.uni 	$L__BB1_26;
$L__BB1_25:
	st.global.f32 	[%rd8], %f113;
$L__BB1_26:
	ld.param.u32 	%r87, [applyKernels_param_9];
	add.s32 	%r100, %r100, %r87;
	setp.lt.s32 	%p19, %r100, %r48;
	@%p19 bra 	$L__BB1_7;
	bra.uni 	$L__BB1_30;
$L__BB1_27:
	shl.b32 	%r54, %r100, 1;
	mul.wide.s32 	%rd14, %r54, 4;
	add.s64 	%rd15, %rd4, %rd14;
	ld.global.u32 	%r55, [%rd15+4];
	ld.global.u32 	%r56, [%rd15];
	mad.lo.s32 	%r57, %r55, %r46, %r56;
	mul.wide.s32 	%rd16, %r57, 4;
	add.s64 	%rd9, %rd3, %rd16;
	ld.global.f32 	%f18, [%rd9];
	setp.geu.f32 	%p3, %f18, 0f00000000;
	@%p3 bra 	$L__BB1_29;
	mov.b32 	%r58, 0;
	st.global.u32 	[%rd9], %r58;
$L__BB1_29:
	ld.param.u32 	%r86, [applyKernels_param_9];
	add.s32 	%r100, %r100, %r86;
	setp.lt.s32 	%p4, %r100, %r48;
	@%p4 bra 	$L__BB1_27;
$L__BB1_30:
	ret;

}


// ===== COMPILED SASS (sm_100) =====

	.target	sm_100

	.elftype	@"ET_EXEC"


//--------------------- .note.nv.tkinfo           --------------------------
	.section	.note.nv.tkinfo,"",@"SHT_NOTE"
	.sectionflags	@"SHF_NOTE_NV_TKINFO"
	.tkinfo
        /*0018*/ 	.word	0x00000002
        /*0030*/ 	.string	""
        /*0030*/ 	.string	"ptxas"
        /*0030*/ 	.string	"Cuda compilation tools, release 13.0, V13.0.88"
        /*0030*/ 	.string	"Build cuda_13.0.r13.0/compiler.36424714_0"
        /*0030*/ 	.string	"-arch sm_100 -m 64 "



//--------------------- .note.nv.cuinfo           --------------------------
	.section	.note.nv.cuinfo,"",@"SHT_NOTE"
	.sectionflags	@"SHF_NOTE_NV_CUINFO"
        /*0018*/ 	.short	0x0002
        /*001a*/ 	.short	0x0064
        /*001c*/ 	.short	0x0082
	.zero		2


//--------------------- .nv.info                  --------------------------
	.section	.nv.info,"",@"SHT_CUDA_INFO"
	.align	4


	//----- nvinfo : EIATTR_REGCOUNT
	.align		4
        /*0000*/ 	.byte	0x04, 0x2f
        /*0002*/ 	.short	(.L_2 - .L_1)
	.align		4
.L_1:
        /*0004*/ 	.word	index@(createKernels)
        /*0008*/ 	.word	0x00000021


	//----- nvinfo : EIATTR_FRAME_SIZE
	.align		4
.L_2:
        /*000c*/ 	.byte	0x04, 0x11
        /*000e*/ 	.short	(.L_4 - .L_3)
	.align		4
.L_3:
        /*0010*/ 	.word	index@($__internal_1_$__cuda_sm3x_div_rn_noftz_f32_slowpath)
        /*0014*/ 	.word	0x00000020


	//----- nvinfo : EIATTR_FRAME_SIZE
	.align		4
.L_4:
        /*0018*/ 	.byte	0x04, 0x11
        /*001a*/ 	.short	(.L_6 - .L_5)
	.align		4
.L_5:
        /*001c*/ 	.word	index@($__internal_0_$__cuda_sm20_div_rn_f64_full)
        /*0020*/ 	.word	0x00000020


	//----- nvinfo : EIATTR_FRAME_SIZE
	.align		4
.L_6:
        /*0024*/ 	.byte	0x04, 0x11
        /*0026*/ 	.short	(.L_8 - .L_7)
	.align		4
.L_7:
        /*0028*/ 	.word	index@(createKernels)
        /*002c*/ 	.word	0x00000020


	//----- nvinfo : EIATTR_REGCOUNT
	.align		4
.L_8:
        /*0030*/ 	.byte	0x04, 0x2f
        /*0032*/ 	.short	(.L_10 - .L_9)
	.align		4
.L_9:
        /*0034*/ 	.word	index@(applyKernels)
        /*0038*/ 	.word	0x00000020


	//----- nvinfo : EIATTR_FRAME_SIZE
	.align		4
.L_10:
        /*003c*/ 	.byte	0x04, 0x11
        /*003e*/ 	.short	(.L_12 - .L_11)
	.align		4
.L_11:
        /*0040*/ 	.word	index@(applyKernels)
        /*0044*/ 	.word	0x00000000


	//----- nvinfo : EIATTR_MIN_STACK_SIZE
	.align		4
.L_12:
        /*0048*/ 	.byte	0x04, 0x12
        /*004a*/ 	.short	(.L_14 - .L_13)
	.align		4
.L_13:
        /*004c*/ 	.word	index@(applyKernels)
        /*0050*/ 	.word	0x00000000


	//----- nvinfo : EIATTR_MIN_STACK_SIZE
	.align		4
.L_14:
        /*0054*/ 	.byte	0x04, 0x12
        /*0056*/ 	.short	(.L_16 - .L_15)
	.align		4
.L_15:
        /*0058*/ 	.word	index@(createKernels)
        /*005c*/ 	.word	0x00000020
.L_16:


//--------------------- .nv.compat                --------------------------
	.section	.nv.compat,"",@"SHT_CUDA_COMPAT_INFO"
	.align	4
        /*0000*/ 	.byte	0x02, 0x09, 0x00, 0x00, 0x02, 0x02, 0x01, 0x00, 0x02, 0x05, 0x05, 0x00, 0x03, 0x07, 0x01, 0x01
        /*0010*/ 	.byte	0x02, 0x03, 0x00, 0x00, 0x02, 0x06, 0x01, 0x00, 0x04, 0x0b, 0x08, 0x00, 0x01, 0x00, 0x00, 0x00
        /*0020*/ 	.byte	0x00, 0x00, 0x00, 0x00


//--------------------- .nv.info.applyKernels     --------------------------
	.section	.nv.info.applyKernels,"",@"SHT_CUDA_INFO"
	.sectionflags	@""
	.align	4


	//----- nvinfo : EIATTR_CUDA_API_VERSION
	.align		4
        /*0000*/ 	.byte	0x04, 0x37
        /*0002*/ 	.short	(.L_18 - .L_17)
.L_17:
        /*0004*/ 	.word	0x00000082


	//----- nvinfo : EIATTR_KPARAM_INFO
	.align		4
.L_18:
        /*0008*/ 	.byte	0x04, 0x17
        /*000a*/ 	.short	(.L_20 - .L_19)
.L_19:
        /*000c*/ 	.word	0x00000000
        /*0010*/ 	.short	0x000a
        /*0012*/ 	.short	0x0038
        /*0014*/ 	.byte	0x00, 0xf0, 0x11, 0x00


	//----- nvinfo : EIATTR_KPARAM_INFO
	.align		4
.L_20:
        /*0018*/ 	.byte	0x04, 0x17
        /*001a*/ 	.short	(.L_22 - .L_21)
.L_21:
        /*001c*/ 	.word	0x00000000
        /*0020*/ 	.short	0x0009
        /*0022*/ 	.short	0x0034
        /*0024*/ 	.byte	0x00, 0xf0, 0x11, 0x00


	//----- nvinfo : EIATTR_KPARAM_INFO
	.align		4
.L_22:
        /*0028*/ 	.byte	0x04, 0x17
        /*002a*/ 	.short	(.L_24 - .L_23)
.L_23:
        /*002c*/ 	.word	0x00000000
        /*0030*/ 	.short	0x0008
        /*0032*/ 	.short	0x0030
        /*0034*/ 	.byte	0x00, 0xf0, 0x11, 0x00


	//----- nvinfo : EIATTR_KPARAM_INFO
	.align		4
.L_24:
        /*0038*/ 	.byte	0x04, 0x17
        /*003a*/ 	.short	(.L_26 - .L_25)
.L_25:
        /*003c*/ 	.word	0x00000000
        /*0040*/ 	.short	0x0007
        /*0042*/ 	.short	0x002c
        /*0044*/ 	.byte	0x00, 0xf0, 0x11, 0x00


	//----- nvinfo : EIATTR_KPARAM_INFO
	.align		4
.L_26:
        /*0048*/ 	.byte	0x04, 0x17
        /*004a*/ 	.short	(.L_28 - .L_27)
.L_27:
        /*004c*/ 	.word	0x00000000
        /*0050*/ 	.short	0x0006
        /*0052*/ 	.short	0x0028
        /*0054*/ 	.byte	0x00, 0xf0, 0x11, 0x00


	//----- nvinfo : EIATTR_KPARAM_INFO
	.align		4
.L_28:
        /*0058*/ 	.byte	0x04, 0x17
        /*005a*/ 	.short	(.L_30 - .L_29)
.L_29:
        /*005c*/ 	.word	0x00000000
        /*0060*/ 	.short	0x0005
        /*0062*/ 	.short	0x0024
        /*0064*/ 	.byte	0x00, 0xf0, 0x11, 0x00


	//----- nvinfo : EIATTR_KPARAM_INFO
	.align		4
.L_30:
        /*0068*/ 	.byte	0x04, 0x17
        /*006a*/ 	.short	(.L_32 - .L_31)
.L_31:
        /*006c*/ 	.word	0x00000000
        /*0070*/ 	.short	0x0004
        /*0072*/ 	.short	0x0020
        /*0074*/ 	.byte	0x00, 0xf0, 0x11, 0x00


	//----- nvinfo : EIATTR_KPARAM_INFO
	.align		4
.L_32:
        /*0078*/ 	.byte	0x04, 0x17
        /*007a*/ 	.short	(.L_34 - .L_33)
.L_33:
        /*007c*/ 	.word	0x00000000
        /*0080*/ 	.short	0x0003
        /*0082*/ 	.short	0x0018
        /*0084*/ 	.byte	0x00, 0xf5, 0x21, 0x00


	//----- nvinfo : EIATTR_KPARAM_INFO
	.align		4
.L_34:
        /*0088*/ 	.byte	0x04, 0x17
        /*008a*/ 	.short	(.L_36 - .L_35)
.L_35:
        /*008c*/ 	.word	0x00000000
        /*0090*/ 	.short	0x0002
        /*0092*/ 	.short	0x0010
        /*0094*/ 	.byte	0x00, 0xf5, 0x21, 0x00


	//----- nvinfo : EIATTR_KPARAM_INFO
	.align		4
.L_36:
        /*0098*/ 	.byte	0x04, 0x17
        /*009a*/ 	.short	(.L_38 - .L_37)
.L_37:
        /*009c*/ 	.word	0x00000000
        /*00a0*/ 	.short	0x0001
        /*00a2*/ 	.short	0x0008
        /*00a4*/ 	.byte	0x00, 0xf5, 0x21, 0x00


	//----- nvinfo : EIATTR_KPARAM_INFO
	.align		4
.L_38:
        /*00a8*/ 	.byte	0x04, 0x17
        /*00aa*/ 	.short	(.L_40 - .L_39)
.L_39:
        /*00ac*/ 	.word	0x00000000
        /*00b0*/ 	.short	0x0000
        /*00b2*/ 	.short	0x0000
        /*00b4*/ 	.byte	0x00, 0xf5, 0x21, 0x00


	//----- nvinfo : EIATTR_SPARSE_MMA_MASK
	.align		4
.L_40:
        /*00b8*/ 	.byte	0x03, 0x50
        /*00ba*/ 	.short	0x0000


	//----- nvinfo : EIATTR_MAXREG_COUNT
	.align		4
        /*00bc*/ 	.byte	0x03, 0x1b
        /*00be*/ 	.short	0x00ff


	//----- nvinfo : EIATTR_MERCURY_ISA_VERSION
	.align		4
        /*00c0*/ 	.byte	0x03, 0x5f
        /*00c2*/ 	.short	0x0101


	//----- nvinfo : EIATTR_VRC_CTA_INIT_COUNT
	.align		4
        /*00c4*/ 	.byte	0x02, 0x4a
	.zero		1
	.zero		1


	//----- nvinfo : EIATTR_EXIT_INSTR_OFFSETS
	.align		4
        /*00c8*/ 	.byte	0x04, 0x1c
        /*00ca*/ 	.short	(.L_42 - .L_41)


	//   ....[0]....
.L_41:
        /*00cc*/ 	.word	0x00000070


	//   ....[1]....
        /*00d0*/ 	.word	0x000001f0


	//   ....[2]....
        /*00d4*/ 	.word	0x00000330


	//   ....[3]....
        /*00d8*/ 	.word	0x00000fc0


	//----- nvinfo : EIATTR_CRS_STACK_SIZE
	.align		4
.L_42:
        /*00dc*/ 	.byte	0x04, 0x1e
        /*00de*/ 	.short	(.L_44 - .L_43)
.L_43:
        /*00e0*/ 	.word	0x00000000


	//----- nvinfo : EIATTR_CBANK_PARAM_SIZE
	.align		4
.L_44:
        /*00e4*/ 	.byte	0x03, 0x19
        /*00e6*/ 	.short	0x003c


	//----- nvinfo : EIATTR_PARAM_CBANK
	.align		4
        /*00e8*/ 	.byte	0x04, 0x0a
        /*00ea*/ 	.short	(.L_46 - .L_45)
	.align		4
.L_45:
        /*00ec*/ 	.word	index@(.nv.constant0.applyKernels)
        /*00f0*/ 	.short	0x0380
        /*00f2*/ 	.short	0x003c


	//----- nvinfo : EIATTR_SW_WAR
	.align		4
.L_46:
        /*00f4*/ 	.byte	0x04, 0x36
        /*00f6*/ 	.short	(.L_48 - .L_47)
.L_47:
        /*00f8*/ 	.word	0x00000008
.L_48:


//--------------------- .nv.info.createKernels    --------------------------
	.section	.nv.info.createKernels,"",@"SHT_CUDA_INFO"
	.sectionflags	@""
	.align	4


	//----- nvinfo : EIATTR_CUDA_API_VERSION
	.align		4
        /*0000*/ 	.byte	0x04, 0x37
        /*0002*/ 	.short	(.L_50 - .L_49)
.L_49:
        /*0004*/ 	.word	0x00000082


	//----- nvinfo : EIATTR_KPARAM_INFO
	.align		4
.L_50:
        /*0008*/ 	.byte	0x04, 0x17
        /*000a*/ 	.short	(.L_52 - .L_51)
.L_51:
        /*000c*/ 	.word	0x00000000
        /*0010*/ 	.short	0x0005
        /*0012*/ 	.short	0x0018
        /*0014*/ 	.byte	0x00, 0xf0, 0x11, 0x00


	//----- nvinfo : EIATTR_KPARAM_INFO
	.align		4
.L_52:
        /*0018*/ 	.byte	0x04, 0x17
        /*001a*/ 	.short	(.L_54 - .L_53)
.L_53:
        /*001c*/ 	.word	0x00000000
        /*0020*/ 	.short	0x0004
        /*0022*/ 	.short	0x0014
        /*0024*/ 	.byte	0x00, 0xf0, 0x11, 0x00


	//----- nvinfo : EIATTR_KPARAM_INFO
	.align		4
.L_54:
        /*0028*/ 	.byte	0x04, 0x17
        /*002a*/ 	.short	(.L_56 - .L_55)
.L_55:
        /*002c*/ 	.word	0x00000000
        /*0030*/ 	.short	0x0003
        /*0032*/ 	.short	0x0010
        /*0034*/ 	.byte	0x00, 0xf0, 0x11, 0x00


	//----- nvinfo : EIATTR_KPARAM_INFO
	.align		4
.L_56:
        /*0038*/ 	.byte	0x04, 0x17
        /*003a*/ 	.short	(.L_58 - .L_57)
.L_57:
        /*003c*/ 	.word	0x00000000
        /*0040*/ 	.short	0x0002
        /*0042*/ 	.short	0x000c
        /*0044*/ 	.byte	0x00, 0xf0, 0x11, 0x00


	//----- nvinfo : EIATTR_KPARAM_INFO
	.align		4
.L_58:
        /*0048*/ 	.byte	0x04, 0x17
        /*004a*/ 	.short	(.L_60 - .L_59)
.L_59:
        /*004c*/ 	.word	0x00000000
        /*0050*/ 	.short	0x0001
        /*0052*/ 	.short	0x0008
        /*0054*/ 	.byte	0x00, 0xf0, 0x11, 0x00


	//----- nvinfo : EIATTR_KPARAM_INFO
	.align		4
.L_60:
        /*0058*/ 	.byte	0x04, 0x17
        /*005a*/ 	.short	(.L_62 - .L_61)
.L_61:
        /*005c*/ 	.word	0x00000000
        /*0060*/ 	.short	0x0000
        /*0062*/ 	.short	0x0000
        /*0064*/ 	.byte	0x00, 0xf5, 0x21, 0x00


	//----- nvinfo : EIATTR_SPARSE_MMA_MASK
	.align		4
.L_62:
        /*0068*/ 	.byte	0x03, 0x50
        /*006a*/ 	.short	0x0000


	//----- nvinfo : EIATTR_MAXREG_COUNT
	.align		4
        /*006c*/ 	.byte	0x03, 0x1b
        /*006e*/ 	.short	0x00ff


	//----- nvinfo : EIATTR_MERCURY_ISA_VERSION
	.align		4
        /*0070*/ 	.byte	0x03, 0x5f
        /*0072*/ 	.short	0x0101


	//----- nvinfo : EIATTR_VRC_CTA_INIT_COUNT
	.align		4
        /*0074*/ 	.byte	0x02, 0x4a
	.zero		1
	.zero		1


	//----- nvinfo : EIATTR_EXIT_INSTR_OFFSETS
	.align		4
        /*0078*/ 	.byte	0x04, 0x1c
        /*007a*/ 	.short	(.L_64 - .L_63)


	//   ....[0]....
.L_63:
        /*007c*/ 	.word	0x00000090


	//   ....[1]....
        /*0080*/ 	.word	0x00000140


	//   ....[2]....
        /*0084*/ 	.word	0x000024a0


	//----- nvinfo : EIATTR_CRS_STACK_SIZE
	.align		4
.L_64:
        /*0088*/ 	.byte	0x04, 0x1e
        /*008a*/ 	.short	(.L_66 - .L_65)
.L_65:
        /*008c*/ 	.word	0x00000000


	//----- nvinfo : EIATTR_CBANK_PARAM_SIZE
	.align		4
.L_66:
        /*0090*/ 	.byte	0x03, 0x19
        /*0092*/ 	.short	0x001c


	//----- nvinfo : EIATTR_PARAM_CBANK
	.align		4
        /*0094*/ 	.byte	0x04, 0x0a
        /*0096*/ 	.short	(.L_68 - .L_67)
	.align		4
.L_67:
        /*0098*/ 	.word	index@(.nv.constant0.createKernels)
        /*009c*/ 	.short	0x0380
        /*009e*/ 	.short	0x001c


	//----- nvinfo : EIATTR_SW_WAR
	.align		4
.L_68:
        /*00a0*/ 	.byte	0x04, 0x36
        /*00a2*/ 	.short	(.L_70 - .L_69)
.L_69:
        /*00a4*/ 	.word	0x00000008
.L_70:


//--------------------- .nv.callgraph             --------------------------
	.section	.nv.callgraph,"",@"SHT_CUDA_CALLGRAPH"
	.align	4
	.sectionentsize	8
	.align		4
        /*0000*/ 	.word	0x00000000
	.align		4
        /*0004*/ 	.word	0xffffffff
	.align		4
        /*0008*/ 	.word	0x00000000
	.align		4
        /*000c*/ 	.word	0xfffffffe
	.align		4
        /*0010*/ 	.word	0x00000000
	.align		4
        /*0014*/ 	.word	0xfffffffd
	.align		4
        /*0018*/ 	.word	0x00000000
	.align		4
        /*001c*/ 	.word	0xfffffffc


//--------------------- .nv.constant4             --------------------------
	.section	.nv.constant4,"a",@progbits
	.align	8
	.align		8
.nv.constant4:
        /*0000*/ 	.dword	__cudart_i2opi_f


//--------------------- .text.applyKernels        --------------------------
	.section	.text.applyKernels,"ax",@progbits
	.align	128
        .global         applyKernels
        .type           applyKernels,@function
        .size           applyKernels,(.L_x_63 - applyKernels)
        .other          applyKernels,@"STO_CUDA_ENTRY STV_DEFAULT"
applyKernels:
.text.applyKernels:
[----:B------:R-:W-:Y:S01]  /*0000*/  LDC R1, c[0x0][0x37c] ;  /* 0x0000df00ff017b82 */ /* 0x000fe20000000800 */
[----:B------:R-:W0:Y:S07]  /*0010*/  S2R R0, SR_TID.X ;  /* 0x0000000000007919 */ /* 0x000e2e0000002100 */
[----:B------:R-:W0:Y:S01]  /*0020*/  S2UR UR4, SR_CTAID.X ;  /* 0x00000000000479c3 */ /* 0x000e220000002500 */
[----:B------:R-:W1:Y:S07]  /*0030*/  LDCU UR5, c[0x0][0x3b8] ;  /* 0x00007700ff0577ac */ /* 0x000e6e0008000800 */
[----:B------:R-:W0:Y:S02]  /*0040*/  LDC R3, c[0x0][0x360] ;  /* 0x0000d800ff037b82 */ /* 0x000e240000000800 */
[----:B0-----:R-:W-:-:S05]  /*0050*/  IMAD R0, R3, UR4, R0 ;  /* 0x0000000403007c24 */ /* 0x001fca000f8e0200 */
[----:B-1----:R-:W-:-:S13]  /*0060*/  ISETP.GE.AND P0, PT, R0, UR5, PT ;  /* 0x0000000500007c0c */ /* 0x002fda000bf06270 */
[----:B------:R-:W-:Y:S05]  /*0070*/  @P0 EXIT ;  /* 0x000000000000094d */ /* 0x000fea0003800000 */
[----:B------:R-:W0:Y:S01]  /*0080*/  LDCU.64 UR6, c[0x0][0x3a0] ;  /* 0x00007400ff0677ac */ /* 0x000e220008000a00 */
[----:B------:R-:W1:Y:S01]  /*0090*/  LDC.64 R6, c[0x0][0x390] ;  /* 0x0000e400ff067b82 */ /* 0x000e620000000a00 */
[----:B------:R-:W2:Y:S01]  /*00a0*/  LDCU.64 UR12, c[0x0][0x358] ;  /* 0x00006b00ff0c77ac */ /* 0x000ea20008000a00 */
[----:B------:R-:W3:Y:S06]  /*00b0*/  LDCU UR5, c[0x0][0x3ac] ;  /* 0x00007580ff0577ac */ /* 0x000eec0008000800 */
[----:B------:R-:W4:Y:S01]  /*00c0*/  LDC.64 R4, c[0x0][0x398] ;  /* 0x0000e600ff047b82 */ /* 0x000f220000000a00 */
[----:B------:R-:W1:Y:S01]  /*00d0*/  LDCU UR8, c[0x0][0x3b8] ;  /* 0x00007700ff0877ac */ /* 0x000e620008000800 */
[----:B0-----:R-:W-:-:S02]  /*00e0*/  UISETP.GT.AND UP0, UPT, UR7, URZ, UPT ;  /* 0x000000ff0700728c */ /* 0x001fc4000bf04270 */
[----:B------:R-:W-:Y:S01]  /*00f0*/  ULEA.HI UR4, UR6, UR6, URZ, 0x1 ;  /* 0x0000000606047291 */ /* 0x000fe2000f8f08ff */
[----:B------:R-:W0:Y:S03]  /*0100*/  LDCU UR7, c[0x0][0x3b4] ;  /* 0x00007680ff0777ac */ /* 0x000e260008000800 */
[----:B------:R-:W-:-:S03]  /*0110*/  USHF.R.S32.HI UR4, URZ, 0x1, UR4 ;  /* 0x00000001ff047899 */ /* 0x000fc60008011404 */
[----:B--23--:R-:W-:Y:S09]  /*0120*/  BRA.U UP0, `(.L_x_0) ;  /* 0x0000000100347547 */ /* 0x00cff2000b800000 */
.L_x_1:
[----:B------:R-:W-:-:S05]  /*0130*/  SHF.L.U32 R3, R0, 0x1, RZ ;  /* 0x0000000100037819 */ /* 0x000fca00000006ff */
[----:B----4-:R-:W-:-:S05]  /*0140*/  IMAD.WIDE R2, R3, 0x4, R4 ;  /* 0x0000000403027825 */ /* 0x010fca00078e0204 */
[----:B------:R-:W2:Y:S04]  /*0150*/  LDG.E R8, desc[UR12][R2.64+0x4] ;  /* 0x0000040c02087981 */ /* 0x000ea8000c1e1900 */
[----:B------:R-:W2:Y:S02]  /*0160*/  LDG.E R9, desc[UR12][R2.64] ;  /* 0x0000000c02097981 */ /* 0x000ea4000c1e1900 */
[----:B--2---:R-:W-:-:S04]  /*0170*/  IMAD R9, R8, UR5, R9 ;  /* 0x0000000508097c24 */ /* 0x004fc8000f8e0209 */
[----:B-1----:R-:W-:-:S05]  /*0180*/  IMAD.WIDE R8, R9, 0x4, R6 ;  /* 0x0000000409087825 */ /* 0x002fca00078e0206 */
[----:B------:R-:W2:Y:S01]  /*0190*/  LDG.E R10, desc[UR12][R8.64] ;  /* 0x0000000c080a7981 */ /* 0x000ea2000c1e1900 */
[----:B0-----:R-:W-:Y:S02]  /*01a0*/  IADD3 R0, PT, PT, R0, UR7, RZ ;  /* 0x0000000700007c10 */ /* 0x001fe4000fffe0ff */
[----:B--2---:R-:W-:-:S13]  /*01b0*/  FSETP.GEU.AND P0, PT, R10, RZ, PT ;  /* 0x000000ff0a00720b */ /* 0x004fda0003f0e000 */
[----:B------:R2:W-:Y:S01]  /*01c0*/  @!P0 STG.E desc[UR12][R8.64], RZ ;  /* 0x000000ff08008986 */ /* 0x0005e2000c10190c */
[----:B------:R-:W-:-:S13]  /*01d0*/  ISETP.GE.AND P0, PT, R0, UR8, PT ;  /* 0x0000000800007c0c */ /* 0x000fda000bf06270 */
[----:B--2---:R-:W-:Y:S05]  /*01e0*/  @!P0 BRA `(.L_x_1) ;  /* 0xfffffffc00d08947 */ /* 0x004fea000383ffff */
[----:B------:R-:W-:Y:S05]  /*01f0*/  EXIT ;  /* 0x000000000000794d */ /* 0x000fea0003800000 */
.L_x_0:
[----:B------:R-:W2:Y:S01]  /*0200*/  LDC.64 R8, c[0x0][0x390] ;  /* 0x0000e400ff087b82 */ /* 0x000ea20000000a00 */
[----:B------:R-:W-:Y:S01]  /*0210*/  UISETP.GT.AND UP0, UPT, UR6, -0x2, UPT ;  /* 0xfffffffe0600788c */ /* 0x000fe2000bf04270 */
[----:B------:R-:W3:Y:S01]  /*0220*/  LDCU UR5, c[0x0][0x3ac] ;  /* 0x00007580ff0577ac */ /* 0x000ee20008000800 */
[----:B0-----:R-:W0:Y:S05]  /*0230*/  LDCU UR7, c[0x0][0x3b8] ;  /* 0x00007700ff0777ac */ /* 0x001e2a0008000800 */
[----:B-1----:R-:W1:Y:S01]  /*0240*/  LDC.64 R6, c[0x0][0x398] ;  /* 0x0000e600ff067b82 */ /* 0x002e620000000a00 */
[----:B------:R-:W0:Y:S01]  /*0250*/  LDCU UR6, c[0x0][0x3b4] ;  /* 0x00007680ff0677ac */ /* 0x000e220008000800 */
[----:B------:R-:W-:Y:S05]  /*0260*/  BRA.U UP0, `(.L_x_2) ;  /* 0x0000000100347547 */ /* 0x000fea000b800000 */
.L_x_3:
[----:B------:R-:W-:-:S05]  /*0270*/  SHF.L.U32 R3, R0, 0x1, RZ ;  /* 0x0000000100037819 */ /* 0x000fca00000006ff */
[----:B-1----:R-:W-:-:S05]  /*0280*/  IMAD.WIDE R2, R3, 0x4, R6 ;  /* 0x0000000403027825 */ /* 0x002fca00078e0206 */
[----:B----4-:R-:W3:Y:S04]  /*0290*/  LDG.E R4, desc[UR12][R2.64] ;  /* 0x0000000c02047981 */ /* 0x010ee8000c1e1900 */
[----:B------:R-:W3:Y:S02]  /*02a0*/  LDG.E R5, desc[UR12][R2.64+0x4] ;  /* 0x0000040c02057981 */ /* 0x000ee4000c1e1900 */
[----:B---3--:R-:W-:-:S04]  /*02b0*/  IMAD R5, R5, UR5, R4 ;  /* 0x0000000505057c24 */ /* 0x008fc8000f8e0204 */
[----:B--2---:R-:W-:-:S05]  /*02c0*/  IMAD.WIDE R4, R5, 0x4, R8 ;  /* 0x0000000405047825 */ /* 0x004fca00078e0208 */
[----:B------:R-:W2:Y:S01]  /*02d0*/  LDG.E R10, desc[UR12][R4.64] ;  /* 0x0000000c040a7981 */ /* 0x000ea2000c1e1900 */
[----:B0-----:R-:W-:Y:S02]  /*02e0*/  IADD3 R0, PT, PT, R0, UR6, RZ ;  /* 0x0000000600007c10 */ /* 0x001fe4000fffe0ff */
[----:B--2---:R-:W-:-:S13]  /*02f0*/  FSETP.GEU.AND P0, PT, R10, RZ, PT ;  /* 0x000000ff0a00720b */ /* 0x004fda0003f0e000 */
[----:B------:R0:W-:Y:S01]  /*0300*/  @!P0 STG.E desc[UR12][R4.64], RZ ;  /* 0x000000ff04008986 */ /* 0x0001e2000c10190c */
[----:B------:R-:W-:-:S13]  /*0310*/  ISETP.GE.AND P0, PT, R0, UR7, PT ;  /* 0x0000000700007c0c */ /* 0x000fda000bf06270 */
[----:B0-----:R-:W-:Y:S05]  /*0320*/  @!P0 BRA `(.L_x_3) ;  /* 0xfffffffc00d08947 */ /* 0x001fea000383ffff */
[----:B------:R-:W-:Y:S05]  /*0330*/  EXIT ;  /* 0x000000000000794d */ /* 0x000fea0003800000 */
.L_x_2:
[----:B------:R-:W-:Y:S01]  /*0340*/  IABS R2, UR4 ;  /* 0x0000000400027c13 */ /* 0x000fe20008000000 */
[----:B------:R-:W-:-:S03]  /*0350*/  UIADD3 UR11, UPT, UPT, -UR4, URZ, URZ ;  /* 0x000000ff040b7290 */ /* 0x000fc6000fffe1ff */
[----:B---3--:R-:W-:Y:S01]  /*0360*/  R2UR UR5, R2 ;  /* 0x00000000020572ca */ /* 0x008fe200000e0000 */
[----:B------:R-:W-:-:S04]  /*0370*/  UISETP.LT.AND UP0, UPT, UR4, UR11, UPT ;  /* 0x0000000b0400728c */ /* 0x000fc8000bf01270 */
[----:B0-----:R-:W-:-:S04]  /*0380*/  USEL UR6, UR4, UR11, !UP0 ;  /* 0x0000000b04067287 */ /* 0x001fc8000c000000 */
[----:B------:R-:W-:-:S04]  /*0390*/  UIADD3 UR7, UPT, UPT, UR4, 0x1, UR6 ;  /* 0x0000000104077890 */ /* 0x000fc8000fffe006 */
[----:B------:R-:W-:Y:S02]  /*03a0*/  UIADD3 UR5, UPT, UPT, UR4, UR5, URZ ;  /* 0x0000000504057290 */ /* 0x000fe4000fffe0ff */
[----:B------:R-:W-:Y:S02]  /*03b0*/  ULOP3.LUT UR7, UR7, 0xfffffff0, URZ, 0xc0, !UPT ;  /* 0xfffffff007077892 */ /* 0x000fe4000f8ec0ff */
[----:B------:R-:W-:Y:S02]  /*03c0*/  UIADD3 UR6, UPT, UPT, UR5, 0x1, URZ ;  /* 0x0000000105067890 */ /* 0x000fe4000fffe0ff */
[----:B------:R-:W-:Y:S02]  /*03d0*/  UIADD3 UR7, UPT, UPT, -UR7, URZ, URZ ;  /* 0x000000ff07077290 */ /* 0x000fe4000fffe1ff */
[----:B------:R-:W-:Y:S02]  /*03e0*/  ULOP3.LUT UR8, UR6, 0xf, URZ, 0xc0, !UPT ;  /* 0x0000000f06087892 */ /* 0x000fe4000f8ec0ff */
[----:B------:R-:W-:-:S02]  /*03f0*/  ULOP3.LUT UR10, UR6, 0x7, URZ, 0xc0, !UPT ;  /* 0x00000007060a7892 */ /* 0x000fc4000f8ec0ff */
[----:B------:R-:W-:Y:S02]  /*0400*/  UIADD3 UR9, UPT, UPT, UR8, -0x1, URZ ;  /* 0xffffffff08097890 */ /* 0x000fe4000fffe0ff */
[----:B------:R-:W-:Y:S02]  /*0410*/  ULOP3.LUT UR6, UR6, 0x3, URZ, 0xc0, !UPT ;  /* 0x0000000306067892 */ /* 0x000fe4000f8ec0ff */
[----:B------:R-:W-:-:S11]  /*0420*/  UISETP.GE.U32.AND UP0, UPT, UR9, 0x7, UPT ;  /* 0x000000070900788c */ /* 0x000fd6000bf06070 */
.L_x_11:
[----:B--2---:R-:W0:Y:S01]  /*0430*/  LDC.64 R8, c[0x0][0x398] ;  /* 0x0000e600ff087b82 */ /* 0x004e220000000a00 */
[----:B------:R-:W-:-:S05]  /*0440*/  SHF.L.U32 R3, R0, 0x1, RZ ;  /* 0x0000000100037819 */ /* 0x000fca00000006ff */
[----:B0-----:R-:W-:-:S05]  /*0450*/  IMAD.WIDE R8, R3, 0x4, R8 ;  /* 0x0000000403087825 */ /* 0x001fca00078e0208 */
[----:B------:R-:W2:Y:S04]  /*0460*/  LDG.E R2, desc[UR12][R8.64] ;  /* 0x0000000c08027981 */ /* 0x000ea8000c1e1900 */
[----:B------:R0:W5:Y:S01]  /*0470*/  LDG.E R3, desc[UR12][R8.64+0x4] ;  /* 0x0000040c08037981 */ /* 0x000162000c1e1900 */
[----:B----4-:R-:W-:Y:S01]  /*0480*/  HFMA2 R4, -RZ, RZ, 0, 0 ;  /* 0x00000000ff047431 */ /* 0x010fe200000001ff */
[----:B-1----:R-:W-:Y:S02]  /*0490*/  MOV R6, RZ ;  /* 0x000000ff00067202 */ /* 0x002fe40000000f00 */
[----:B0-2---:R-:W-:-:S07]  /*04a0*/  IADD3 R5, PT, PT, R2, -UR4, RZ ;  /* 0x8000000402057c10 */ /* 0x005fce000fffe0ff */
.L_x_10:
[----:B------:R-:W0:Y:S01]  /*04b0*/  LDC.64 R8, c[0x0][0x3a0] ;  /* 0x0000e800ff087b82 */ /* 0x000e220000000a00 */
[----:B------:R-:W0:Y:S01]  /*04c0*/  LDCU UR9, c[0x0][0x3a8] ;  /* 0x00007500ff0977ac */ /* 0x000e220008000800 */
[----:B------:R-:W-:Y:S01]  /*04d0*/  MOV R13, RZ ;  /* 0x000000ff000d7202 */ /* 0x000fe20000000f00 */
[----:B0-----:R-:W-:Y:S01]  /*04e0*/  IMAD R7, R9, UR9, R6 ;  /* 0x0000000909077c24 */ /* 0x001fe2000f8e0206 */
[----:B------:R-:W-:-:S03]  /*04f0*/  IADD3 R6, PT, PT, R6, 0x1, RZ ;  /* 0x0000000106067810 */ /* 0x000fc60007ffe0ff */
[----:B------:R-:W-:Y:S01]  /*0500*/  IMAD R8, R7, R8, UR4 ;  /* 0x0000000407087e24 */ /* 0x000fe2000f8e0208 */
[----:B------:R-:W-:Y:S02]  /*0510*/  ISETP.NE.AND P0, PT, R6, R9, PT ;  /* 0x000000090600720c */ /* 0x000fe40003f05270 */
[----:B------:R-:W-:-:S11]  /*0520*/  MOV R9, UR11 ;  /* 0x0000000b00097c02 */ /* 0x000fd60008000f00 */
.L_x_9:
[----:B------:R-:W0:Y:S01]  /*0530*/  LDC R10, c[0x0][0x3ac] ;  /* 0x0000eb00ff0a7b82 */ /* 0x000e220000000800 */
[----:B------:R-:W1:Y:S01]  /*0540*/  LDCU UR9, c[0x0][0x3a0] ;  /* 0x00007400ff0977ac */ /* 0x000e620008000800 */
[----:B------:R-:W-:Y:S02]  /*0550*/  IABS R12, UR4 ;  /* 0x00000004000c7c13 */ /* 0x000fe40008000000 */
[-C--:B------:R-:W-:Y:S01]  /*0560*/  IADD3 R7, PT, PT, R8, R9.reuse, RZ ;  /* 0x0000000908077210 */ /* 0x080fe20007ffe0ff */
[----:B------:R-:W-:Y:S01]  /*0570*/  UISETP.GE.U32.AND UP1, UPT, UR5, 0xf, UPT ;  /* 0x0000000f0500788c */ /* 0x000fe2000bf26070 */
[----:B------:R-:W-:Y:S02]  /*0580*/  ISETP.NE.AND P1, PT, R9, R12, PT ;  /* 0x0000000c0900720c */ /* 0x000fe40003f25270 */
[----:B-----5:R-:W-:Y:S02]  /*0590*/  IADD3 R19, PT, PT, R3, R9, RZ ;  /* 0x0000000903137210 */ /* 0x020fe40007ffe0ff */
[----:B------:R-:W-:Y:S01]  /*05a0*/  MOV R12, UR11 ;  /* 0x0000000b000c7c02 */ /* 0x000fe20008000f00 */
[----:B-1----:R-:W-:-:S03]  /*05b0*/  IMAD R7, R7, UR9, RZ ;  /* 0x0000000907077c24 */ /* 0x002fc6000f8e02ff */
[----:B------:R-:W-:Y:S05]  /*05c0*/  BRA.U !UP1, `(.L_x_4) ;  /* 0x0000000109f87547 */ /* 0x000fea000b800000 */
[----:B------:R-:W-:Y:S01]  /*05d0*/  MOV R21, R7 ;  /* 0x0000000700157202 */ /* 0x000fe20000000f00 */
[----:B0-----:R-:W-:Y:S01]  /*05e0*/  IMAD R11, R19, R10, R5 ;  /* 0x0000000a130b7224 */ /* 0x001fe200078e0205 */
[----:B------:R-:W-:Y:S02]  /*05f0*/  MOV R18, UR7 ;  /* 0x0000000700127c02 */ /* 0x000fe40008000f00 */
[----:B------:R-:W-:-:S07]  /*0600*/  MOV R12, UR11 ;  /* 0x0000000b000c7c02 */ /* 0x000fce0008000f00 */
.L_x_5:
[----:B------:R-:W0:Y:S08]  /*0610*/  LDC.64 R16, c[0x0][0x388] ;  /* 0x0000e200ff107b82 */ /* 0x000e300000000a00 */
[----:B------:R-:W1:Y:S01]  /*0620*/  LDC.64 R14, c[0x0][0x380] ;  /* 0x0000e000ff0e7b82 */ /* 0x000e620000000a00 */
[----:B0-----:R-:W-:-:S05]  /*0630*/  IMAD.WIDE R16, R11, 0x4, R16 ;  /* 0x000000040b107825 */ /* 0x001fca00078e0210 */
[----:B------:R-:W2:Y:S01]  /*0640*/  LDG.E R22, desc[UR12][R16.64] ;  /* 0x0000000c10167981 */ /* 0x000ea2000c1e1900 */
[----:B-1----:R-:W-:-:S03]  /*0650*/  IMAD.WIDE R14, R21, 0x4, R14 ;  /* 0x00000004150e7825 */ /* 0x002fc600078e020e */
[----:B------:R-:W3:Y:S04]  /*0660*/  LDG.E R25, desc[UR12][R16.64+0x4] ;  /* 0x0000040c10197981 */ /* 0x000ee8000c1e1900 */
[----:B------:R-:W2:Y:S04]  /*0670*/  LDG.E R24, desc[UR12][R14.64] ;  /* 0x0000000c0e187981 */ /* 0x000ea8000c1e1900 */
[----:B------:R-:W3:Y:S04]  /*0680*/  LDG.E R26, desc[UR12][R14.64+0x4] ;  /* 0x0000040c0e1a7981 */ /* 0x000ee8000c1e1900 */
[----:B------:R-:W4:Y:S04]  /*0690*/  LDG.E R20, desc[UR12][R16.64+0x8] ;  /* 0x0000080c10147981 */ /* 0x000f28000c1e1900 */
[----:B------:R-:W4:Y:S04]  /*06a0*/  LDG.E R23, desc[UR12][R14.64+0x8] ;  /* 0x0000080c0e177981 */ /* 0x000f28000c1e1900 */
[----:B------:R-:W5:Y:S04]  /*06b0*/  LDG.E R27, desc[UR12][R16.64+0x34] ;  /* 0x0000340c101b7981 */ /* 0x000f68000c1e1900 */
[----:B------:R-:W5:Y:S01]  /*06c0*/  LDG.E R28, desc[UR12][R14.64+0x3c] ;  /* 0x00003c0c0e1c7981 */ /* 0x000f62000c1e1900 */
[----:B--2---:R-:W-:-:S03]  /*06d0*/  FFMA R22, R22, R24, R13 ;  /* 0x0000001816167223 */ /* 0x004fc6000000000d */
[----:B------:R-:W2:Y:S01]  /*06e0*/  LDG.E R24, desc[UR12][R14.64+0xc] ;  /* 0x00000c0c0e187981 */ /* 0x000ea2000c1e1900 */
[----:B---3--:R-:W-:-:S03]  /*06f0*/  FFMA R25, R25, R26, R22 ;  /* 0x0000001a19197223 */ /* 0x008fc60000000016 */
[----:B------:R-:W2:Y:S04]  /*0700*/  LDG.E R22, desc[UR12][R16.64+0xc] ;  /* 0x00000c0c10167981 */ /* 0x000ea8000c1e1900 */
[----:B------:R-:W3:Y:S01]  /*0710*/  LDG.E R26, desc[UR12][R14.64+0x10] ;  /* 0x0000100c0e1a7981 */ /* 0x000ee2000c1e1900 */
[----:B----4-:R-:W-:-:S03]  /*0720*/  FFMA R23, R20, R23, R25 ;  /* 0x0000001714177223 */ /* 0x010fc60000000019 */
[----:B------:R-:W3:Y:S04]  /*0730*/  LDG.E R25, desc[UR12][R16.64+0x10] ;  /* 0x0000100c10197981 */ /* 0x000ee8000c1e1900 */
[----:B------:R-:W4:Y:S04]  /*0740*/  LDG.E R13, desc[UR12][R16.64+0x14] ;  /* 0x0000140c100d7981 */ /* 0x000f28000c1e1900 */
[----:B------:R-:W4:Y:S01]  /*0750*/  LDG.E R20, desc[UR12][R14.64+0x14] ;  /* 0x0000140c0e147981 */ /* 0x000f22000c1e1900 */
[----:B--2---:R-:W-:-:S03]  /*0760*/  FFMA R22, R22, R24, R23 ;  /* 0x0000001816167223 */ /* 0x004fc60000000017 */
[----:B------:R-:W2:Y:S04]  /*0770*/  LDG.E R23, desc[UR12][R16.64+0x18] ;  /* 0x0000180c10177981 */ /* 0x000ea8000c1e1900 */
[----:B------:R-:W2:Y:S01]  /*0780*/  LDG.E R24, desc[UR12][R14.64+0x18] ;  /* 0x0000180c0e187981 */ /* 0x000ea2000c1e1900 */
[----:B---3--:R-:W-:-:S03]  /*0790*/  FFMA R22, R25, R26, R22 ;  /* 0x0000001a19167223 */ /* 0x008fc60000000016 */
[----:B------:R-:W3:Y:S04]  /*07a0*/  LDG.E R25, desc[UR12][R16.64+0x1c] ;  /* 0x00001c0c10197981 */ /* 0x000ee8000c1e1900 */
[----:B------:R-:W3:Y:S01]  /*07b0*/  LDG.E R26, desc[UR12][R14.64+0x1c] ;  /* 0x00001c0c0e1a7981 */ /* 0x000ee2000c1e1900 */
[----:B----4-:R-:W-:-:S03]  /*07c0*/  FFMA R22, R13, R20, R22 ;  /* 0x000000140d167223 */ /* 0x010fc60000000016 */
        /* <DEDUP_REMOVED lines=13> */
[----:B------:R-:W5:Y:S01]  /*08a0*/  LDG.E R24, desc[UR12][R14.64+0x34] ;  /* 0x0000340c0e187981 */ /* 0x000f62000c1e1900 */
[----:B---3--:R-:W-:-:S03]  /*08b0*/  FFMA R25, R25, R26, R22 ;  /* 0x0000001a19197223 */ /* 0x008fc60000000016 */
[----:B------:R-:W2:Y:S04]  /*08c0*/  LDG.E R22, desc[UR12][R16.64+0x30] ;  /* 0x0000300c10167981 */ /* 0x000ea8000c1e1900 */
[----:B------:R-:W3:Y:S01]  /*08d0*/  LDG.E R26, desc[UR12][R16.64+0x3c] ;  /* 0x00003c0c101a7981 */ /* 0x000ee2000c1e1900 */
[----:B----4-:R-:W-:-:S03]  /*08e0*/  FFMA R25, R20, R13, R25 ;  /* 0x0000000d14197223 */ /* 0x010fc60000000019 */
[----:B------:R-:W4:Y:S04]  /*08f0*/  LDG.E R13, desc[UR12][R16.64+0x38] ;  /* 0x0000380c100d7981 */ /* 0x000f28000c1e1900 */
[----:B------:R-:W4:Y:S01]  /*0900*/  LDG.E R20, desc[UR12][R14.64+0x38] ;  /* 0x0000380c0e147981 */ /* 0x000f22000c1e1900 */
[----:B------:R-:W-:-:S04]  /*0910*/  IADD3 R18, PT, PT, R18, 0x10, RZ ;  /* 0x0000001012127810 */ /* 0x000fc80007ffe0ff */
[----:B------:R-:W-:Y:S02]  /*0920*/  ISETP.NE.AND P2, PT, R18, RZ, PT ;  /* 0x000000ff1200720c */ /* 0x000fe40003f45270 */
[----:B------:R-:W-:Y:S02]  /*0930*/  IADD3 R12, PT, PT, R12, 0x10, RZ ;  /* 0x000000100c0c7810 */ /* 0x000fe40007ffe0ff */
[----:B------:R-:W-:Y:S02]  /*0940*/  IADD3 R11, PT, PT, R11, 0x10, RZ ;  /* 0x000000100b0b7810 */ /* 0x000fe40007ffe0ff */
[----:B------:R-:W-:Y:S01]  /*0950*/  IADD3 R21, PT, PT, R21, 0x10, RZ ;  /* 0x0000001015157810 */ /* 0x000fe20007ffe0ff */
[----:B--2---:R-:W-:-:S04]  /*0960*/  FFMA R22, R22, R23, R25 ;  /* 0x0000001716167223 */ /* 0x004fc80000000019 */
[----:B-----5:R-:W-:-:S04]  /*0970*/  FFMA R22, R27, R24, R22 ;  /* 0x000000181b167223 */ /* 0x020fc80000000016 */
[----:B----4-:R-:W-:-:S04]  /*0980*/  FFMA R13, R13, R20, R22 ;  /* 0x000000140d0d7223 */ /* 0x010fc80000000016 */
[----:B---3--:R-:W-:Y:S01]  /*0990*/  FFMA R13, R26, R28, R13 ;  /* 0x0000001c1a0d7223 */ /* 0x008fe2000000000d */
[----:B------:R-:W-:Y:S06]  /*09a0*/  @P2 BRA `(.L_x_5) ;  /* 0xfffffffc00182947 */ /* 0x000fec000383ffff */
.L_x_4:
[----:B------:R-:W-:Y:S01]  /*09b0*/  UISETP.NE.AND UP1, UPT, UR8, URZ, UPT ;  /* 0x000000ff0800728c */ /* 0x000fe2000bf25270 */
[----:B------:R-:W-:Y:S01]  /*09c0*/  IADD3 R9, PT, PT, R9, 0x1, RZ ;  /* 0x0000000109097810 */ /* 0x000fe20007ffe0ff */
[----:B0-----:R-:W-:Y:S01]  /*09d0*/  IMAD R11, R19, R10, R2 ;  /* 0x0000000a130b7224 */ /* 0x001fe200078e0202 */
[----:B------:R-:W-:-:S06]  /*09e0*/  IADD3 R7, PT, PT, R7, UR4, RZ ;  /* 0x0000000407077c10 */ /* 0x000fcc000fffe0ff */
[----:B------:R-:W-:Y:S05]  /*09f0*/  BRA.U !UP1, `(.L_x_6) ;  /* 0x0000000509347547 */ /* 0x000fea000b800000 */
[----:B------:R-:W-:Y:S01]  /*0a00*/  UISETP.NE.AND UP1, UPT, UR10, URZ, UPT ;  /* 0x000000ff0a00728c */ /* 0x000fe2000bf25270 */
[----:B------:R-:W-:Y:S10]  /*0a10*/  BRA.U !UP0, `(.L_x_7) ;  /* 0x00000001087c7547 */ /* 0x000ff4000b800000 */
[----:B------:R-:W0:Y:S01]  /*0a20*/  LDC.64 R14, c[0x0][0x388] ;  /* 0x0000e200ff0e7b82 */ /* 0x000e220000000a00 */
[-C--:B------:R-:W-:Y:S02]  /*0a30*/  IADD3 R19, PT, PT, R11, R12.reuse, RZ ;  /* 0x0000000c0b137210 */ /* 0x080fe40007ffe0ff */
[----:B------:R-:W-:-:S05]  /*0a40*/  IADD3 R21, PT, PT, R7, R12, RZ ;  /* 0x0000000c07157210 */ /* 0x000fca0007ffe0ff */
        /* <DEDUP_REMOVED lines=10> */
[----:B------:R-:W5:Y:S04]  /*0af0*/  LDG.E R27, desc[UR12][R16.64+0x14] ;  /* 0x0000140c101b7981 */ /* 0x000f68000c1e1900 */
[----:B------:R-:W5:Y:S04]  /*0b00*/  LDG.E R26, desc[UR12][R16.64+0x18] ;  /* 0x0000180c101a7981 */ /* 0x000f68000c1e1900 */
[----:B------:R-:W5:Y:S04]  /*0b10*/  LDG.E R25, desc[UR12][R14.64+0x1c] ;  /* 0x00001c0c0e197981 */ /* 0x000f68000c1e1900 */
[----:B------:R-:W5:Y:S01]  /*0b20*/  LDG.E R28, desc[UR12][R16.64+0x1c] ;  /* 0x00001c0c101c7981 */ /* 0x000f62000c1e1900 */
[----:B--2---:R-:W-:-:S03]  /*0b30*/  FFMA R21, R20, R21, R13 ;  /* 0x0000001514157223 */ /* 0x004fc6000000000d */
[----:B------:R-:W2:Y:S04]  /*0b40*/  LDG.E R13, desc[UR12][R14.64+0xc] ;  /* 0x00000c0c0e0d7981 */ /* 0x000ea8000c1e1900 */
[----:B------:R-:W2:Y:S01]  /*0b50*/  LDG.E R20, desc[UR12][R16.64+0xc] ;  /* 0x00000c0c10147981 */ /* 0x000ea2000c1e1900 */
[----:B---3--:R-:W-:-:S03]  /*0b60*/  FFMA R29, R22, R23, R21 ;  /* 0x00000017161d7223 */ /* 0x008fc60000000015 */
[----:B------:R-:W5:Y:S04]  /*0b70*/  LDG.E R23, desc[UR12][R14.64+0x10] ;  /* 0x0000100c0e177981 */ /* 0x000f68000c1e1900 */
[----:B------:R-:W3:Y:S04]  /*0b80*/  LDG.E R22, desc[UR12][R14.64+0x14] ;  /* 0x0000140c0e167981 */ /* 0x000ee8000c1e1900 */
[----:B------:R-:W3:Y:S01]  /*0b90*/  LDG.E R21, desc[UR12][R14.64+0x18] ;  /* 0x0000180c0e157981 */ /* 0x000ee2000c1e1900 */
[----:B----4-:R-:W-:Y:S01]  /*0ba0*/  FFMA R18, R18, R19, R29 ;  /* 0x0000001312127223 */ /* 0x010fe2000000001d */
[----:B------:R-:W-:-:S03]  /*0bb0*/  IADD3 R12, PT, PT, R12, 0x8, RZ ;  /* 0x000000080c0c7810 */ /* 0x000fc60007ffe0ff */
[----:B--2---:R-:W-:-:S04]  /*0bc0*/  FFMA R18, R13, R20, R18 ;  /* 0x000000140d127223 */ /* 0x004fc80000000012 */
[----:B-----5:R-:W-:-:S04]  /*0bd0*/  FFMA R23, R23, R24, R18 ;  /* 0x0000001817177223 */ /* 0x020fc80000000012 */
[----:B---3--:R-:W-:-:S04]  /*0be0*/  FFMA R22, R22, R27, R23 ;  /* 0x0000001b16167223 */ /* 0x008fc80000000017 */
[----:B------:R-:W-:-:S04]  /*0bf0*/  FFMA R22, R21, R26, R22 ;  /* 0x0000001a15167223 */ /* 0x000fc80000000016 */
[----:B------:R-:W-:-:S07]  /*0c00*/  FFMA R13, R25, R28, R22 ;  /* 0x0000001c190d7223 */ /* 0x000fce0000000016 */
.L_x_7:
[----:B------:R-:W-:Y:S05]  /*0c10*/  BRA.U !UP1, `(.L_x_6) ;  /* 0x0000000109ac7547 */ /* 0x000fea000b800000 */
[----:B------:R-:W-:Y:S02]  /*0c20*/  UIADD3 UR9, UPT, UPT, UR10, -0x1, URZ ;  /* 0xffffffff0a097890 */ /* 0x000fe4000fffe0ff */
[----:B------:R-:W-:Y:S02]  /*0c30*/  UISETP.NE.AND UP2, UPT, UR6, URZ, UPT ;  /* 0x000000ff0600728c */ /* 0x000fe4000bf45270 */
[----:B------:R-:W-:-:S09]  /*0c40*/  UISETP.GE.U32.AND UP1, UPT, UR9, 0x3, UPT ;  /* 0x000000030900788c */ /* 0x000fd2000bf26070 */
[----:B------:R-:W-:Y:S05]  /*0c50*/  BRA.U !UP1, `(.L_x_8) ;  /* 0x00000001094c7547 */ /* 0x000fea000b800000 */
        /* <DEDUP_REMOVED lines=9> */
[----:B------:R-:W4:Y:S04]  /*0cf0*/  LDG.E R21, desc[UR12][R16.64+0x4] ;  /* 0x0000040c10157981 */ /* 0x000f28000c1e1900 */
[----:B------:R-:W4:Y:S04]  /*0d00*/  LDG.E R20, desc[UR12][R14.64+0x4] ;  /* 0x0000040c0e147981 */ /* 0x000f28000c1e1900 */
[----:B------:R-:W3:Y:S04]  /*0d10*/  LDG.E R22, desc[UR12][R14.64+0x8] ;  /* 0x0000080c0e167981 */ /* 0x000ee8000c1e1900 */
[----:B------:R-:W5:Y:S04]  /*0d20*/  LDG.E R25, desc[UR12][R16.64+0xc] ;  /* 0x00000c0c10197981 */ /* 0x000f68000c1e1900 */
[----:B------:R-:W5:Y:S01]  /*0d30*/  LDG.E R24, desc[UR12][R14.64+0xc] ;  /* 0x00000c0c0e187981 */ /* 0x000f62000c1e1900 */
[----:B------:R-:W-:Y:S01]  /*0d40*/  IADD3 R12, PT, PT, R12, 0x4, RZ ;  /* 0x000000040c0c7810 */ /* 0x000fe20007ffe0ff */
[----:B--2---:R-:W-:-:S04]  /*0d50*/  FFMA R18, R18, R19, R13 ;  /* 0x0000001312127223 */ /* 0x004fc8000000000d */
[----:B----4-:R-:W-:-:S04]  /*0d60*/  FFMA R18, R21, R20, R18 ;  /* 0x0000001415127223 */ /* 0x010fc80000000012 */
[----:B---3--:R-:W-:-:S04]  /*0d70*/  FFMA R18, R23, R22, R18 ;  /* 0x0000001617127223 */ /* 0x008fc80000000012 */
[----:B-----5:R-:W-:-:S07]  /*0d80*/  FFMA R13, R25, R24, R18 ;  /* 0x00000018190d7223 */ /* 0x020fce0000000012 */
.L_x_8:
[----:B------:R-:W-:Y:S05]  /*0d90*/  BRA.U !UP2, `(.L_x_6) ;  /* 0x000000010a4c7547 */ /* 0x000fea000b800000 */
[----:B------:R-:W0:Y:S01]  /*0da0*/  LDC.64 R14, c[0x0][0x388] ;  /* 0x0000e200ff0e7b82 */ /* 0x000e220000000a00 */
[-C--:B------:R-:W-:Y:S02]  /*0db0*/  IADD3 R11, PT, PT, R11, R12.reuse, RZ ;  /* 0x0000000c0b0b7210 */ /* 0x080fe40007ffe0ff */
[----:B------:R-:W-:-:S05]  /*0dc0*/  IADD3 R7, PT, PT, R7, R12, RZ ;  /* 0x0000000c07077210 */ /* 0x000fca0007ffe0ff */
[----:B------:R-:W1:Y:S01]  /*0dd0*/  LDC.64 R16, c[0x0][0x380] ;  /* 0x0000e000ff107b82 */ /* 0x000e620000000a00 */
[----:B0-----:R-:W-:-:S05]  /*0de0*/  IMAD.WIDE R14, R11, 0x4, R14 ;  /* 0x000000040b0e7825 */ /* 0x001fca00078e020e */
[----:B------:R-:W2:Y:S01]  /*0df0*/  LDG.E R12, desc[UR12][R14.64] ;  /* 0x0000000c0e0c7981 */ /* 0x000ea2000c1e1900 */
[----:B-1----:R-:W-:-:S05]  /*0e00*/  IMAD.WIDE R16, R7, 0x4, R16 ;  /* 0x0000000407107825 */ /* 0x002fca00078e0210 */
[----:B------:R-:W2:Y:S01]  /*0e10*/  LDG.E R7, desc[UR12][R16.64] ;  /* 0x0000000c10077981 */ /* 0x000ea2000c1e1900 */
[----:B------:R-:W-:Y:S01]  /*0e20*/  UISETP.NE.AND UP1, UPT, UR6, 0x1, UPT ;  /* 0x000000010600788c */ /* 0x000fe2000bf25270 */
[----:B--2---:R-:W-:-:S08]  /*0e30*/  FFMA R13, R12, R7, R13 ;  /* 0x000000070c0d7223 */ /* 0x004fd0000000000d */
[----:B------:R-:W-:Y:S05]  /*0e40*/  BRA.U !UP1, `(.L_x_6) ;  /* 0x0000000109207547 */ /* 0x000fea000b800000 */
[----:B------:R-:W-:Y:S01]  /*0e50*/  UISETP.NE.AND UP1, UPT, UR6, 0x2, UPT ;  /* 0x000000020600788c */ /* 0x000fe2000bf25270 */
[----:B------:R-:W2:Y:S04]  /*0e60*/  LDG.E R12, desc[UR12][R14.64+0x4] ;  /* 0x0000040c0e0c7981 */ /* 0x000ea8000c1e1900 */
[----:B------:R-:W2:Y:S01]  /*0e70*/  LDG.E R7, desc[UR12][R16.64+0x4] ;  /* 0x0000040c10077981 */ /* 0x000ea2000c1e1900 */
[----:B------:R-:W-:-:S13]  /*0e80*/  PLOP3.LUT P2, PT, PT, PT, UP1, 0x80, 0x8 ;  /* 0x000000000008781c */ /* 0x000fda0003f4f018 */
[----:B------:R-:W3:Y:S04]  /*0e90*/  @P2 LDG.E R18, desc[UR12][R14.64+0x8] ;  /* 0x0000080c0e122981 */ /* 0x000ee8000c1e1900 */
[----:B------:R-:W3:Y:S01]  /*0ea0*/  @P2 LDG.E R11, desc[UR12][R16.64+0x8] ;  /* 0x0000080c100b2981 */ /* 0x000ee2000c1e1900 */
[----:B--2---:R-:W-:-:S04]  /*0eb0*/  FFMA R13, R12, R7, R13 ;  /* 0x000000070c0d7223 */ /* 0x004fc8000000000d */
[----:B---3--:R-:W-:-:S07]  /*0ec0*/  @P2 FFMA R13, R18, R11, R13 ;  /* 0x0000000b120d2223 */ /* 0x008fce000000000d */
.L_x_6:
[----:B------:R-:W-:Y:S05]  /*0ed0*/  @P1 BRA `(.L_x_9) ;  /* 0xfffffff400941947 */ /* 0x000fea000383ffff */
[----:B------:R-:W-:-:S04]  /*0ee0*/  FSETP.GT.AND P1, PT, R13, R4, PT ;  /* 0x000000040d00720b */ /* 0x000fc80003f24000 */
[----:B------:R-:W-:Y:S01]  /*0ef0*/  FSEL R4, R13, R4, P1 ;  /* 0x000000040d047208 */ /* 0x000fe20000800000 */
[----:B------:R-:W-:Y:S08]  /*0f00*/  @P0 BRA `(.L_x_10) ;  /* 0xfffffff400680947 */ /* 0x000ff0000383ffff */
[----:B------:R-:W0:Y:S01]  /*0f10*/  LDC.64 R6, c[0x0][0x390] ;  /* 0x0000e400ff067b82 */ /* 0x000e220000000a00 */
[----:B------:R-:W-:Y:S01]  /*0f20*/  IMAD R3, R3, R10, R2 ;  /* 0x0000000a03037224 */ /* 0x000fe200078e0202 */
[----:B------:R-:W1:Y:S01]  /*0f30*/  LDCU UR9, c[0x0][0x3b4] ;  /* 0x00007680ff0977ac */ /* 0x000e620008000800 */
[----:B------:R-:W2:Y:S02]  /*0f40*/  LDCU UR14, c[0x0][0x3b8] ;  /* 0x00007700ff0e77ac */ /* 0x000ea40008000800 */
[----:B0-----:R-:W-:-:S05]  /*0f50*/  IMAD.WIDE R2, R3, 0x4, R6 ;  /* 0x0000000403027825 */ /* 0x001fca00078e0206 */
[----:B------:R-:W3:Y:S01]  /*0f60*/  LDG.E R5, desc[UR12][R2.64] ;  /* 0x0000000c02057981 */ /* 0x000ee2000c1e1900 */
[----:B-1----:R-:W-:Y:S02]  /*0f70*/  IADD3 R0, PT, PT, R0, UR9, RZ ;  /* 0x0000000900007c10 */ /* 0x002fe4000fffe0ff */
[----:B---3--:R-:W-:-:S13]  /*0f80*/  FSETP.GEU.AND P0, PT, R5, R4, PT ;  /* 0x000000040500720b */ /* 0x008fda0003f0e000 */
[----:B------:R0:W-:Y:S01]  /*0f90*/  @!P0 STG.E desc[UR12][R2.64], R4 ;  /* 0x0000000402008986 */ /* 0x0001e2000c10190c */
[----:B--2---:R-:W-:-:S13]  /*0fa0*/  ISETP.GE.AND P0, PT, R0, UR14, PT ;  /* 0x0000000e00007c0c */ /* 0x004fda000bf06270 */
[----:B0-----:R-:W-:Y:S05]  /*0fb0*/  @!P0 BRA `(.L_x_11) ;  /* 0xfffffff4001c8947 */ /* 0x001fea000383ffff */
[----:B------:R-:W-:Y:S05]  /*0fc0*/  EXIT ;  /* 0x000000000000794d */ /* 0x000fea0003800000 */
.L_x_12:
[----:B------:R-:W-:-:S00]  /*0fd0*/  BRA `(.L_x_12) ;  /* 0xfffffffc00fc7947 */ /* 0x000fc0000383ffff */
[----:B------:R-:W-:-:S00]  /*0fe0*/  NOP ;  /* 0x0000000000007918 */ /* 0x000fc00000000000 */
        /* <DEDUP_REMOVED lines=9> */
.L_x_63:


//--------------------- .text.createKernels       --------------------------
	.section	.text.createKernels,"ax",@progbits
	.align	128
        .global         createKernels
        .type           createKernels,@function
        .size           createKernels,(.L_x_62 - createKernels)
        .other          createKernels,@"STO_CUDA_ENTRY STV_DEFAULT"
createKernels:
.text.createKernels:
[----:B------:R-:W0:Y:S01]  /*0000*/  LDC R1, c[0x0][0x37c] ;  /* 0x0000df00ff017b82 */ /* 0x000e220000000800 */
[----:B------:R-:W1:Y:S07]  /*0010*/  S2R R16, SR_TID.X ;  /* 0x0000000000107919 */ /* 0x000e6e0000002100 */
[----:B------:R-:W1:Y:S01]  /*0020*/  S2UR UR5, SR_CTAID.X ;  /* 0x00000000000579c3 */ /* 0x000e620000002500 */
[----:B------:R-:W2:Y:S01]  /*0030*/  LDCU UR4, c[0x0][0x398] ;  /* 0x00007300ff0477ac */ /* 0x000ea20008000800 */
[----:B0-----:R-:W-:-:S05]  /*0040*/  VIADD R1, R1, 0xffffffe0 ;  /* 0xffffffe001017836 */ /* 0x001fca0000000000 */
[----:B------:R-:W-:Y:S01]  /*0050*/  R2UR UR22, R1 ;  /* 0x00000000011672ca */ /* 0x000fe200000e0000 */
[----:B------:R-:W1:Y:S02]  /*0060*/  LDC R3, c[0x0][0x360] ;  /* 0x0000d800ff037b82 */ /* 0x000e640000000800 */
[----:B-1----:R-:W-:-:S05]  /*0070*/  IMAD R0, R3, UR5, R16 ;  /* 0x0000000503007c24 */ /* 0x002fca000f8e0210 */
[----:B--2---:R-:W-:-:S13]  /*0080*/  ISETP.GE.AND P0, PT, R0, UR4, PT ;  /* 0x0000000400007c0c */ /* 0x004fda000bf06270 */
[----:B------:R-:W-:Y:S05]  /*0090*/  @P0 EXIT ;  /* 0x000000000000094d */ /* 0x000fea0003800000 */
[----:B------:R-:W0:Y:S01]  /*00a0*/  LDCU UR4, c[0x0][0x388] ;  /* 0x00007100ff0477ac */ /* 0x000e220008000800 */
[----:B------:R-:W-:Y:S01]  /*00b0*/  I2F.F64.U32 R8, UR5 ;  /* 0x0000000500087d12 */ /* 0x000fe20008201800 */
[----:B------:R-:W1:Y:S01]  /*00c0*/  LDCU UR6, c[0x0][0x394] ;  /* 0x00007280ff0677ac */ /* 0x000e620008000800 */
[----:B------:R-:W-:Y:S01]  /*00d0*/  UMOV UR7, 0x3fe33333 ;  /* 0x3fe3333300077882 */ /* 0x000fe20000000000 */
[----:B0-----:R-:W-:Y:S02]  /*00e0*/  UISETP.GE.AND UP0, UPT, UR4, -0x1, UPT ;  /* 0xffffffff0400788c */ /* 0x001fe4000bf06270 */
[----:B------:R-:W-:-:S03]  /*00f0*/  ULEA.HI UR4, UR4, UR4, URZ, 0x1 ;  /* 0x0000000404047291 */ /* 0x000fc6000f8f08ff */
[----:B-1----:R-:W0:Y:S01]  /*0100*/  F2F.F64.F32 R2, UR6 ;  /* 0x0000000600027d10 */ /* 0x002e220008201800 */
[----:B------:R-:W-:Y:S01]  /*0110*/  UMOV UR6, 0x33333333 ;  /* 0x3333333300067882 */ /* 0x000fe20000000000 */
[----:B------:R-:W-:Y:S01]  /*0120*/  PLOP3.LUT P0, PT, PT, PT, UP0, 0x80, 0x8 ;  /* 0x000000000008781c */ /* 0x000fe20003f0f008 */
[----:B0-----:R-:W-:-:S12]  /*0130*/  DMUL R4, R2, UR6 ;  /* 0x0000000602047c28 */ /* 0x001fd80008000000 */
[----:B------:R-:W-:Y:S05]  /*0140*/  @!P0 EXIT ;  /* 0x000000000000894d */ /* 0x000fea0003800000 */
[----:B------:R-:W0:Y:S01]  /*0150*/  LDCU UR5, c[0x0][0x38c] ;  /* 0x00007180ff0577ac */ /* 0x000e220008000800 */
[----:B------:R-:W-:Y:S01]  /*0160*/  IMAD.MOV.U32 R12, RZ, RZ, 0x1 ;  /* 0x00000001ff0c7424 */ /* 0x000fe200078e00ff */
[----:B------:R-:W-:Y:S01]  /*0170*/  DFMA R8, R4, R8, R2 ;  /* 0x000000080408722b */ /* 0x000fe20000000002 */
[----:B------:R-:W-:Y:S01]  /*0180*/  BSSY.RECONVERGENT B0, `(.L_x_13) ;  /* 0x0000022000007945 */ /* 0x000fe20003800200 */
[----:B------:R-:W-:Y:S01]  /*0190*/  UMOV UR6, 0x54524550 ;  /* 0x5452455000067882 */ /* 0x000fe20000000000 */
[----:B------:R-:W-:Y:S01]  /*01a0*/  UMOV UR7, 0x400921fb ;  /* 0x400921fb00077882 */ /* 0x000fe20000000000 */
[----:B------:R-:W-:-:S04]  /*01b0*/  USHF.R.S32.HI UR8, URZ, 0x1, UR4 ;  /* 0x00000001ff087899 */ /* 0x000fc80008011404 */
[----:B------:R-:W-:Y:S02]  /*01c0*/  UIADD3 UR9, UPT, UPT, -UR8, URZ, URZ ;  /* 0x000000ff08097290 */ /* 0x000fe4000fffe1ff */
[----:B------:R-:W-:Y:S08]  /*01d0*/  F2F.F32.F64 R8, R8 ;  /* 0x0000000800087310 */ /* 0x000ff00000301000 */
[----:B0-----:R-:W0:Y:S08]  /*01e0*/  I2F.F64 R6, UR5 ;  /* 0x0000000500067d12 */ /* 0x001e300008201c00 */
[----:B0-----:R-:W0:Y:S02]  /*01f0*/  MUFU.RCP64H R13, R7 ;  /* 0x00000007000d7308 */ /* 0x001e240000001800 */
[----:B0-----:R-:W-:-:S08]  /*0200*/  DFMA R10, -R6, R12, 1 ;  /* 0x3ff00000060a742b */ /* 0x001fd0000000010c */
[----:B------:R-:W-:Y:S02]  /*0210*/  DFMA R14, R10, R10, R10 ;  /* 0x0000000a0a0e722b */ /* 0x000fe4000000000a */
[----:B------:R-:W0:Y:S06]  /*0220*/  I2F.F64.U32 R10, R16 ;  /* 0x00000010000a7312 */ /* 0x000e2c0000201800 */
[----:B------:R-:W-:-:S08]  /*0230*/  DFMA R14, R12, R14, R12 ;  /* 0x0000000e0c0e722b */ /* 0x000fd0000000000c */
[----:B------:R-:W-:Y:S02]  /*0240*/  DFMA R12, -R6, R14, 1 ;  /* 0x3ff00000060c742b */ /* 0x000fe4000000010e */
[----:B0-----:R-:W-:-:S06]  /*0250*/  DMUL R10, R10, UR6 ;  /* 0x000000060a0a7c28 */ /* 0x001fcc0008000000 */
[----:B------:R-:W-:-:S04]  /*0260*/  DFMA R12, R14, R12, R14 ;  /* 0x0000000c0e0c722b */ /* 0x000fc8000000000e */
[----:B------:R-:W-:-:S04]  /*0270*/  FSETP.GEU.AND P1, PT, |R11|, 6.5827683646048100446e-37, PT ;  /* 0x036000000b00780b */ /* 0x000fc80003f2e200 */
[----:B------:R-:W-:-:S08]  /*0280*/  DMUL R4, R10, R12 ;  /* 0x0000000c0a047228 */ /* 0x000fd00000000000 */
[----:B------:R-:W-:-:S08]  /*0290*/  DFMA R2, -R6, R4, R10 ;  /* 0x000000040602722b */ /* 0x000fd0000000010a */
[----:B------:R-:W-:Y:S01]  /*02a0*/  DFMA R4, R12, R2, R4 ;  /* 0x000000020c04722b */ /* 0x000fe20000000004 */
[----:B------:R-:W-:-:S04]  /*02b0*/  FADD R3, R8, R8 ;  /* 0x0000000808037221 */ /* 0x000fc80000000000 */
[----:B------:R-:W-:-:S05]  /*02c0*/  FMUL R3, R8, R3 ;  /* 0x0000000308037220 */ /* 0x000fca0000400000 */
[----:B------:R-:W-:Y:S01]  /*02d0*/  FFMA R0, RZ, R7, R5 ;  /* 0x00000007ff007223 */ /* 0x000fe20000000005 */
[----:B------:R-:W-:Y:S01]  /*02e0*/  R2UR UR12, R3 ;  /* 0x00000000030c72ca */ /* 0x000fe200000e0000 */
[----:B------:R-:W-:-:S03]  /*02f0*/  FMUL R3, R8, 5 ;  /* 0x40a0000008037820 */ /* 0x000fc60000400000 */
[----:B------:R-:W-:-:S13]  /*0300*/  FSETP.GT.AND P0, PT, |R0|, 1.469367938527859385e-39, PT ;  /* 0x001000000000780b */ /* 0x000fda0003f04200 */
[----:B------:R-:W-:Y:S05]  /*0310*/  @P0 BRA P1, `(.L_x_14) ;  /* 0x0000000000200947 */ /* 0x000fea0000800000 */
[----:B------:R-:W-:Y:S01]  /*0320*/  IMAD.MOV.U32 R16, RZ, RZ, R10 ;  /* 0x000000ffff107224 */ /* 0x000fe200078e000a */
[----:B------:R-:W-:Y:S01]  /*0330*/  MOV R0, 0x380 ;  /* 0x0000038000007802 */ /* 0x000fe20000000f00 */
[----:B------:R-:W-:Y:S02]  /*0340*/  IMAD.MOV.U32 R17, RZ, RZ, R11 ;  /* 0x000000ffff117224 */ /* 0x000fe400078e000b */
[----:B------:R-:W-:Y:S02]  /*0350*/  IMAD.MOV.U32 R18, RZ, RZ, R6 ;  /* 0x000000ffff127224 */ /* 0x000fe400078e0006 */
[----:B------:R-:W-:-:S07]  /*0360*/  IMAD.MOV.U32 R19, RZ, RZ, R7 ;  /* 0x000000ffff137224 */ /* 0x000fce00078e0007 */
[----:B------:R-:W-:Y:S05]  /*0370*/  CALL.REL.NOINC `($__internal_0_$__cuda_sm20_div_rn_f64_full) ;  /* 0x00000020004c7944 */ /* 0x000fea0003c00000 */
[----:B------:R-:W-:Y:S02]  /*0380*/  IMAD.MOV.U32 R4, RZ, RZ, R22 ;  /* 0x000000ffff047224 */ /* 0x000fe400078e0016 */
[----:B------:R-:W-:-:S07]  /*0390*/  IMAD.MOV.U32 R5, RZ, RZ, R23 ;  /* 0x000000ffff057224 */ /* 0x000fce00078e0017 */
.L_x_14:
[----:B------:R-:W-:Y:S05]  /*03a0*/  BSYNC.RECONVERGENT B0 ;  /* 0x0000000000007941 */ /* 0x000fea0003800200 */
.L_x_13:
[----:B------:R-:W0:Y:S01]  /*03b0*/  F2F.F32.F64 R2, R4 ;  /* 0x0000000400027310 */ /* 0x000e220000301000 */
[----:B------:R-:W1:Y:S07]  /*03c0*/  LDCU.64 UR18, c[0x0][0x358] ;  /* 0x00006b00ff1277ac */ /* 0x000e6e0008000a00 */
[----:B------:R-:W2:Y:S01]  /*03d0*/  F2F.F64.F32 R6, R3 ;  /* 0x0000000300067310 */ /* 0x000ea20000201800 */
[C---:B0-----:R-:W-:Y:S01]  /*03e0*/  FMUL R0, R2.reuse, 0.63661974668502807617 ;  /* 0x3f22f98302007820 */ /* 0x041fe20000400000 */
[----:B------:R-:W-:Y:S01]  /*03f0*/  SHF.R.U32.HI R11, RZ, 0x17, R2 ;  /* 0x00000017ff0b7819 */ /* 0x000fe20000011602 */
[C---:B------:R-:W-:Y:S01]  /*0400*/  IMAD.SHL.U32 R5, R2.reuse, 0x100, RZ ;  /* 0x0000010002057824 */ /* 0x040fe200078e00ff */
[----:B------:R-:W-:-:S04]  /*0410*/  FSETP.GE.AND P0, PT, |R2|, 105615, PT ;  /* 0x47ce47800200780b */ /* 0x000fc80003f06200 */
[----:B------:R0:W3:Y:S01]  /*0420*/  F2I.NTZ R8, R0 ;  /* 0x0000000000087305 */ /* 0x0000e20000203100 */
[----:B------:R-:W-:Y:S02]  /*0430*/  LOP3.LUT R12, R11, 0xe0, RZ, 0xc0, !PT ;  /* 0x000000e00b0c7812 */ /* 0x000fe400078ec0ff */
[----:B------:R-:W-:Y:S02]  /*0440*/  FSETP.EQ.OR P1, PT, |R2|, +INF , !P0 ;  /* 0x7f8000000200780b */ /* 0x000fe40004722600 */
[----:B--2---:R-:W-:Y:S01]  /*0450*/  R2UR UR14, R6 ;  /* 0x00000000060e72ca */ /* 0x004fe200000e0000 */
[----:B------:R-:W-:Y:S01]  /*0460*/  VIADD R12, R12, 0xffffff80 ;  /* 0xffffff800c0c7836 */ /* 0x000fe20000000000 */
[----:B------:R-:W-:Y:S02]  /*0470*/  R2UR UR15, R7 ;  /* 0x00000000070f72ca */ /* 0x000fe400000e0000 */
[----:B------:R-:W-:Y:S02]  /*0480*/  LOP3.LUT R4, R11, 0x1f, RZ, 0xc0, !PT ;  /* 0x0000001f0b047812 */ /* 0x000fe400078ec0ff */
[----:B0-----:R-:W-:-:S02]  /*0490*/  SHF.R.U32.HI R0, RZ, 0x5, R12 ;  /* 0x00000005ff007819 */ /* 0x001fc4000001160c */
[----:B------:R-:W-:Y:S02]  /*04a0*/  LOP3.LUT R5, R5, 0x80000000, RZ, 0xfc, !PT ;  /* 0x8000000005057812 */ /* 0x000fe400078efcff */
[----:B---3--:R-:W-:Y:S01]  /*04b0*/  I2FP.F32.S32 R9, R8 ;  /* 0x0000000800097245 */ /* 0x008fe20000201400 */
[----:B------:R-:W-:Y:S01]  /*04c0*/  IMAD R7, R0, -0x4, R1 ;  /* 0xfffffffc00077824 */ /* 0x000fe200078e0201 */
[----:B------:R-:W-:-:S03]  /*04d0*/  SEL R6, R8, RZ, !P0 ;  /* 0x000000ff08067207 */ /* 0x000fc60004000000 */
[----:B------:R-:W-:-:S04]  /*04e0*/  FFMA R10, R9, -1.5707962512969970703, R2 ;  /* 0xbfc90fda090a7823 */ /* 0x000fc80000000002 */
[----:B------:R-:W-:-:S04]  /*04f0*/  FFMA R10, R9, -7.5497894158615963534e-08, R10 ;  /* 0xb3a22168090a7823 */ /* 0x000fc8000000000a */
[----:B------:R-:W-:Y:S01]  /*0500*/  FFMA R3, R9, -5.3903029534742383927e-15, R10 ;  /* 0xa7c234c509037823 */ /* 0x000fe2000000000a */
[----:B-1----:R-:W-:-:S07]  /*0510*/  @P0 FMUL R3, RZ, R2 ;  /* 0x00000002ff030220 */ /* 0x002fce0000400000 */
.L_x_43:
[----:B0-----:R-:W0:Y:S01]  /*0520*/  I2F.F64 R12, UR9 ;  /* 0x00000009000c7d12 */ /* 0x001e220008201c00 */
[----:B------:R-:W-:Y:S01]  /*0530*/  UIADD3 UR10, UPT, UPT, -UR8, URZ, URZ ;  /* 0x000000ff080a7290 */ /* 0x000fe2000fffe1ff */
[----:B0-----:R-:W-:-:S11]  /*0540*/  DADD R12, R12, -0.5 ;  /* 0xbfe000000c0c7429 */ /* 0x001fd60000000000 */
.L_x_42:
[----:B0-----:R-:W0:Y:S01]  /*0550*/  I2F.F64 R10, UR10 ;  /* 0x0000000a000a7d12 */ /* 0x001e220008201c00 */
[----:B------:R-:W-:Y:S01]  /*0560*/  IMAD.MOV.U32 R8, RZ, RZ, RZ ;  /* 0x000000ffff087224 */ /* 0x000fe200078e00ff */
[----:B------:R-:W-:Y:S01]  /*0570*/  UMOV UR4, URZ ;  /* 0x000000ff00047c82 */ /* 0x000fe20008000000 */
[----:B0-----:R-:W-:-:S11]  /*0580*/  DADD R10, R10, -0.5 ;  /* 0xbfe000000a0a7429 */ /* 0x001fd60000000000 */
.L_x_41:
[----:B------:R-:W0:Y:S01]  /*0590*/  MUFU.RCP64H R15, 22 ;  /* 0x40360000000f7908 */ /* 0x000e220000001800 */
[----:B------:R-:W-:Y:S01]  /*05a0*/  IMAD.MOV.U32 R18, RZ, RZ, 0x0 ;  /* 0x00000000ff127424 */ /* 0x000fe200078e00ff */
[----:B------:R-:W-:Y:S01]  /*05b0*/  ULEA UR5, UR4, 0x1, 0x1 ;  /* 0x0000000104057891 */ /* 0x000fe2000f8e08ff */
[----:B------:R-:W-:Y:S02]  /*05c0*/  IMAD.MOV.U32 R19, RZ, RZ, 0x40360000 ;  /* 0x40360000ff137424 */ /* 0x000fe400078e00ff */
[----:B------:R-:W-:-:S06]  /*05d0*/  IMAD.MOV.U32 R14, RZ, RZ, 0x1 ;  /* 0x00000001ff0e7424 */ /* 0x000fcc00078e00ff */
[----:B------:R-:W1:Y:S01]  /*05e0*/  I2F.F64.U32 R20, UR5 ;  /* 0x0000000500147d12 */ /* 0x000e620008201800 */
[----:B0-----:R-:W-:-:S08]  /*05f0*/  DFMA R16, R14, -R18, 1 ;  /* 0x3ff000000e10742b */ /* 0x001fd00000000812 */
[----:B------:R-:W-:Y:S01]  /*0600*/  DFMA R16, R16, R16, R16 ;  /* 0x000000101010722b */ /* 0x000fe20000000010 */
[----:B-1----:R-:W-:-:S07]  /*0610*/  FSETP.GEU.AND P2, PT, |R21|, 6.5827683646048100446e-37, PT ;  /* 0x036000001500780b */ /* 0x002fce0003f4e200 */
[----:B------:R-:W-:-:S08]  /*0620*/  DFMA R16, R14, R16, R14 ;  /* 0x000000100e10722b */ /* 0x000fd0000000000e */
[----:B------:R-:W-:-:S08]  /*0630*/  DFMA R14, R16, -R18, 1 ;  /* 0x3ff00000100e742b */ /* 0x000fd00000000812 */
[----:B------:R-:W-:-:S08]  /*0640*/  DFMA R14, R16, R14, R16 ;  /* 0x0000000e100e722b */ /* 0x000fd00000000010 */
[----:B------:R-:W-:-:S08]  /*0650*/  DMUL R16, R20, R14 ;  /* 0x0000000e14107228 */ /* 0x000fd00000000000 */
[----:B------:R-:W-:-:S08]  /*0660*/  DFMA R18, R16, -22, R20 ;  /* 0xc03600001012782b */ /* 0x000fd00000000014 */
[----:B------:R-:W-:-:S10]  /*0670*/  DFMA R14, R14, R18, R16 ;  /* 0x000000120e0e722b */ /* 0x000fd40000000010 */
[----:B------:R-:W-:-:S05]  /*0680*/  FFMA R0, RZ, 2.84375, R15 ;  /* 0x40360000ff007823 */ /* 0x000fca000000000f */
[----:B------:R-:W-:-:S13]  /*0690*/  FSETP.GT.AND P0, PT, |R0|, 1.469367938527859385e-39, PT ;  /* 0x001000000000780b */ /* 0x000fda0003f04200 */
[----:B------:R-:W-:Y:S05]  /*06a0*/  @P0 BRA P2, `(.L_x_15) ;  /* 0x0000000000200947 */ /* 0x000fea0001000000 */
[----:B------:R-:W-:Y:S01]  /*06b0*/  IMAD.MOV.U32 R16, RZ, RZ, R20 ;  /* 0x000000ffff107224 */ /* 0x000fe200078e0014 */
[----:B------:R-:W-:Y:S01]  /*06c0*/  MOV R0, 0x710 ;  /* 0x0000071000007802 */ /* 0x000fe20000000f00 */
[----:B------:R-:W-:Y:S02]  /*06d0*/  IMAD.MOV.U32 R17, RZ, RZ, R21 ;  /* 0x000000ffff117224 */ /* 0x000fe400078e0015 */
[----:B------:R-:W-:Y:S02]  /*06e0*/  IMAD.MOV.U32 R18, RZ, RZ, RZ ;  /* 0x000000ffff127224 */ /* 0x000fe400078e00ff */
[----:B------:R-:W-:-:S07]  /*06f0*/  IMAD.MOV.U32 R19, RZ, RZ, 0x40360000 ;  /* 0x40360000ff137424 */ /* 0x000fce00078e00ff */
[----:B------:R-:W-:Y:S05]  /*0700*/  CALL.REL.NOINC `($__internal_0_$__cuda_sm20_div_rn_f64_full) ;  /* 0x0000001c00687944 */ /* 0x000fea0003c00000 */
[----:B------:R-:W-:Y:S02]  /*0710*/  IMAD.MOV.U32 R14, RZ, RZ, R22 ;  /* 0x000000ffff0e7224 */ /* 0x000fe400078e0016 */
[----:B------:R-:W-:-:S07]  /*0720*/  IMAD.MOV.U32 R15, RZ, RZ, R23 ;  /* 0x000000ffff0f7224 */ /* 0x000fce00078e0017 */
.L_x_15:
[----:B------:R-:W-:Y:S01]  /*0730*/  DADD R14, R10, R14 ;  /* 0x000000000a0e7229 */ /* 0x000fe2000000000e */
[----:B------:R-:W-:-:S05]  /*0740*/  UMOV UR5, URZ ;  /* 0x000000ff00057c82 */ /* 0x000fca0008000000 */
[----:B------:R0:W1:Y:S05]  /*0750*/  F2F.F32.F64 R9, R14 ;  /* 0x0000000e00097310 */ /* 0x00006a0000301000 */
.L_x_40:
[----:B0-----:R-:W0:Y:S01]  /*0760*/  MUFU.RCP64H R15, 22 ;  /* 0x40360000000f7908 */ /* 0x001e220000001800 */
[----:B------:R-:W-:Y:S01]  /*0770*/  MOV R16, 0x0 ;  /* 0x0000000000107802 */ /* 0x000fe20000000f00 */
[----:B------:R-:W-:Y:S01]  /*0780*/  IMAD.MOV.U32 R17, RZ, RZ, 0x40360000 ;  /* 0x40360000ff117424 */ /* 0x000fe200078e00ff */
[----:B------:R-:W-:Y:S01]  /*0790*/  ULEA UR11, UR5, 0x1, 0x1 ;  /* 0x00000001050b7891 */ /* 0x000fe2000f8e08ff */
[----:B------:R-:W-:-:S06]  /*07a0*/  IMAD.MOV.U32 R14, RZ, RZ, 0x1 ;  /* 0x00000001ff0e7424 */ /* 0x000fcc00078e00ff */
[----:B0-----:R-:W-:-:S08]  /*07b0*/  DFMA R18, R14, -R16, 1 ;  /* 0x3ff000000e12742b */ /* 0x001fd00000000810 */
[----:B------:R-:W-:-:S08]  /*07c0*/  DFMA R18, R18, R18, R18 ;  /* 0x000000121212722b */ /* 0x000fd00000000012 */
[----:B------:R-:W-:-:S08]  /*07d0*/  DFMA R18, R14, R18, R14 ;  /* 0x000000120e12722b */ /* 0x000fd0000000000e */
[C---:B------:R-:W-:Y:S01]  /*07e0*/  DFMA R14, R18.reuse, -R16, 1 ;  /* 0x3ff00000120e742b */ /* 0x040fe20000000810 */
[----:B------:R-:W0:Y:S07]  /*07f0*/  I2F.F64.U32 R16, UR11 ;  /* 0x0000000b00107d12 */ /* 0x000e2e0008201800 */
[----:B------:R-:W-:-:S08]  /*0800*/  DFMA R20, R18, R14, R18 ;  /* 0x0000000e1214722b */ /* 0x000fd00000000012 */
[----:B0-----:R-:W-:Y:S01]  /*0810*/  DMUL R14, R20, R16 ;  /* 0x00000010140e7228 */ /* 0x001fe20000000000 */
[----:B------:R-:W-:-:S07]  /*0820*/  FSETP.GEU.AND P2, PT, |R17|, 6.5827683646048100446e-37, PT ;  /* 0x036000001100780b */ /* 0x000fce0003f4e200 */
[----:B------:R-:W-:-:S08]  /*0830*/  DFMA R18, R14, -22, R16 ;  /* 0xc03600000e12782b */ /* 0x000fd00000000010 */
[----:B------:R-:W-:-:S10]  /*0840*/  DFMA R14, R20, R18, R14 ;  /* 0x00000012140e722b */ /* 0x000fd4000000000e */
[----:B------:R-:W-:-:S05]  /*0850*/  FFMA R0, RZ, 2.84375, R15 ;  /* 0x40360000ff007823 */ /* 0x000fca000000000f */
[----:B------:R-:W-:-:S13]  /*0860*/  FSETP.GT.AND P0, PT, |R0|, 1.469367938527859385e-39, PT ;  /* 0x001000000000780b */ /* 0x000fda0003f04200 */
[----:B------:R-:W-:Y:S05]  /*0870*/  @P0 BRA P2, `(.L_x_16) ;  /* 0x0000000000180947 */ /* 0x000fea0001000000 */
[----:B------:R-:W-:Y:S01]  /*0880*/  IMAD.MOV.U32 R18, RZ, RZ, RZ ;  /* 0x000000ffff127224 */ /* 0x000fe200078e00ff */
[----:B------:R-:W-:Y:S01]  /*0890*/  MOV R0, 0x8c0 ;  /* 0x000008c000007802 */ /* 0x000fe20000000f00 */
[----:B------:R-:W-:-:S07]  /*08a0*/  IMAD.MOV.U32 R19, RZ, RZ, 0x40360000 ;  /* 0x40360000ff137424 */ /* 0x000fce00078e00ff */
[----:B-1----:R-:W-:Y:S05]  /*08b0*/  CALL.REL.NOINC `($__internal_0_$__cuda_sm20_div_rn_f64_full) ;  /* 0x0000001800fc7944 */ /* 0x002fea0003c00000 */
[----:B------:R-:W-:Y:S02]  /*08c0*/  IMAD.MOV.U32 R14, RZ, RZ, R22 ;  /* 0x000000ffff0e7224 */ /* 0x000fe400078e0016 */
[----:B------:R-:W-:-:S07]  /*08d0*/  IMAD.MOV.U32 R15, RZ, RZ, R23 ;  /* 0x000000ffff0f7224 */ /* 0x000fce00078e0017 */
.L_x_16:
[----:B------:R-:W-:Y:S01]  /*08e0*/  DADD R16, R12, R14 ;  /* 0x000000000c107229 */ /* 0x000fe2000000000e */
[----:B------:R-:W-:Y:S01]  /*08f0*/  BSSY.RECONVERGENT B0, `(.L_x_17) ;  /* 0x000002f000007945 */ /* 0x000fe20003800200 */
[----:B------:R-:W-:Y:S02]  /*0900*/  IMAD.MOV.U32 R0, RZ, RZ, R6 ;  /* 0x000000ffff007224 */ /* 0x000fe400078e0006 */
[----:B------:R-:W-:-:S06]  /*0910*/  IMAD.MOV.U32 R14, RZ, RZ, R3 ;  /* 0x000000ffff0e7224 */ /* 0x000fcc00078e0003 */
[----:B------:R0:W2:Y:S01]  /*0920*/  F2F.F32.F64 R16, R16 ;  /* 0x0000001000107310 */ /* 0x0000a20000301000 */
[----:B------:R-:W-:Y:S05]  /*0930*/  @P1 BRA `(.L_x_18) ;  /* 0x0000000000a81947 */ /* 0x000fea0003800000 */
[----:B------:R-:W-:Y:S01]  /*0940*/  IMAD.MOV.U32 R18, RZ, RZ, RZ ;  /* 0x000000ffff127224 */ /* 0x000fe200078e00ff */
[----:B------:R-:W3:Y:S01]  /*0950*/  LDCU.64 UR16, c[0x4][URZ] ;  /* 0x01000000ff1077ac */ /* 0x000ee20008000a00 */
[----:B------:R-:W-:Y:S01]  /*0960*/  IMAD.MOV.U32 R0, RZ, RZ, R1 ;  /* 0x000000ffff007224 */ /* 0x000fe200078e0001 */
[----:B------:R-:W-:Y:S01]  /*0970*/  UMOV UR7, URZ ;  /* 0x000000ff00077c82 */ /* 0x000fe20008000000 */
[----:B------:R-:W-:-:S05]  /*0980*/  UMOV UR6, URZ ;  /* 0x000000ff00067c82 */ /* 0x000fca0008000000 */
.L_x_19:
[----:B---3--:R-:W-:Y:S02]  /*0990*/  IMAD.U32 R20, RZ, RZ, UR16 ;  /* 0x00000010ff147e24 */ /* 0x008fe4000f8e00ff */
[----:B------:R-:W-:-:S05]  /*09a0*/  IMAD.U32 R21, RZ, RZ, UR17 ;  /* 0x00000011ff157e24 */ /* 0x000fca000f8e00ff */
[----:B------:R-:W3:Y:S01]  /*09b0*/  LDG.E.CONSTANT R14, desc[UR18][R20.64] ;  /* 0x00000012140e7981 */ /* 0x000ee2000c1e9900 */
[----:B------:R-:W-:Y:S02]  /*09c0*/  UIADD3 UR16, UP0, UPT, UR16, 0x4, URZ ;  /* 0x0000000410107890 */ /* 0x000fe4000ff1e0ff */
[----:B------:R-:W-:Y:S02]  /*09d0*/  UIADD3 UR6, UPT, UPT, UR6, 0x1, URZ ;  /* 0x0000000106067890 */ /* 0x000fe4000fffe0ff */
[----:B------:R-:W-:Y:S02]  /*09e0*/  UIADD3.X UR17, UPT, UPT, URZ, UR17, URZ, UP0, !UPT ;  /* 0x00000011ff117290 */ /* 0x000fe400087fe4ff */
[----:B------:R-:W-:Y:S01]  /*09f0*/  UISETP.NE.AND UP0, UPT, UR6, 0x6, UPT ;  /* 0x000000060600788c */ /* 0x000fe2000bf05270 */
[----:B---3--:R-:W-:-:S03]  /*0a00*/  IMAD.WIDE.U32 R14, R14, R5, RZ ;  /* 0x000000050e0e7225 */ /* 0x008fc600078e00ff */
[----:B0-----:R-:W-:-:S04]  /*0a10*/  IADD3 R17, P0, PT, R14, R18, RZ ;  /* 0x000000120e117210 */ /* 0x001fc80007f1e0ff */
[----:B------:R-:W-:Y:S01]  /*0a20*/  IADD3.X R18, PT, PT, R15, UR7, RZ, P0, !PT ;  /* 0x000000070f127c10 */ /* 0x000fe200087fe4ff */
[----:B------:R0:W-:Y:S02]  /*0a30*/  STL [R0], R17 ;  /* 0x0000001100007387 */ /* 0x0001e40000100800 */
[----:B0-----:R-:W-:Y:S01]  /*0a40*/  VIADD R0, R0, 0x4 ;  /* 0x0000000400007836 */ /* 0x001fe20000000000 */
[----:B------:R-:W-:Y:S06]  /*0a50*/  BRA.U UP0, `(.L_x_19) ;  /* 0xfffffffd00cc7547 */ /* 0x000fec000b83ffff */
[----:B------:R-:W-:Y:S01]  /*0a60*/  ISETP.NE.AND P0, PT, R4, RZ, PT ;  /* 0x000000ff0400720c */ /* 0x000fe20003f05270 */
[----:B------:R0:W-:Y:S04]  /*0a70*/  STL [R1+0x18], R18 ;  /* 0x0000181201007387 */ /* 0x0001e80000100800 */
[----:B------:R-:W3:Y:S04]  /*0a80*/  LDL R15, [R7+0x18] ;  /* 0x00001800070f7983 */ /* 0x000ee80000100800 */
[----:B------:R-:W3:Y:S04]  /*0a90*/  LDL R0, [R7+0x14] ;  /* 0x0000140007007983 */ /* 0x000ee80000100800 */
[----:B------:R-:W4:Y:S01]  /*0aa0*/  @P0 LDL R17, [R7+0x10] ;  /* 0x0000100007110983 */ /* 0x000f220000100800 */
[----:B------:R-:W-:Y:S01]  /*0ab0*/  UMOV UR6, 0x54442d19 ;  /* 0x54442d1900067882 */ /* 0x000fe20000000000 */
[----:B------:R-:W-:Y:S01]  /*0ac0*/  UMOV UR7, 0x3bf921fb ;  /* 0x3bf921fb00077882 */ /* 0x000fe20000000000 */
[----:B---3--:R-:W-:-:S02]  /*0ad0*/  @P0 SHF.L.W.U32.HI R15, R0, R4, R15 ;  /* 0x00000004000f0219 */ /* 0x008fc40000010e0f */
[----:B----4-:R-:W-:Y:S02]  /*0ae0*/  @P0 SHF.L.W.U32.HI R0, R17, R4, R0 ;  /* 0x0000000411000219 */ /* 0x010fe40000010e00 */
[----:B------:R-:W-:Y:S02]  /*0af0*/  ISETP.GE.AND P0, PT, R2, RZ, PT ;  /* 0x000000ff0200720c */ /* 0x000fe40003f06270 */
[C---:B------:R-:W-:Y:S01]  /*0b00*/  SHF.L.W.U32.HI R17, R0.reuse, 0x2, R15 ;  /* 0x0000000200117819 */ /* 0x040fe20000010e0f */
[----:B------:R-:W-:-:S03]  /*0b10*/  IMAD.SHL.U32 R0, R0, 0x4, RZ ;  /* 0x0000000400007824 */ /* 0x000fc600078e00ff */
[----:B------:R-:W-:-:S04]  /*0b20*/  SHF.R.S32.HI R14, RZ, 0x1f, R17 ;  /* 0x0000001fff0e7819 */ /* 0x000fc80000011411 */
[C---:B------:R-:W-:Y:S02]  /*0b30*/  LOP3.LUT R20, R14.reuse, R0, RZ, 0x3c, !PT ;  /* 0x000000000e147212 */ /* 0x040fe400078e3cff */
[----:B------:R-:W-:Y:S02]  /*0b40*/  LOP3.LUT R21, R14, R17, RZ, 0x3c, !PT ;  /* 0x000000110e157212 */ /* 0x000fe400078e3cff */
[----:B------:R-:W-:Y:S02]  /*0b50*/  SHF.R.U32.HI R0, RZ, 0x1e, R15 ;  /* 0x0000001eff007819 */ /* 0x000fe4000001160f */
[C---:B------:R-:W-:Y:S02]  /*0b60*/  LOP3.LUT R14, R17.reuse, R2, RZ, 0x3c, !PT ;  /* 0x00000002110e7212 */ /* 0x040fe400078e3cff */
[----:B------:R-:W0:Y:S01]  /*0b70*/  I2F.F64.S64 R20, R20 ;  /* 0x0000001400147312 */ /* 0x000e220000301c00 */
[----:B------:R-:W-:Y:S02]  /*0b80*/  LEA.HI R0, R17, R0, RZ, 0x1 ;  /* 0x0000000011007211 */ /* 0x000fe400078f08ff */
[----:B------:R-:W-:-:S03]  /*0b90*/  ISETP.GE.AND P2, PT, R14, RZ, PT ;  /* 0x000000ff0e00720c */ /* 0x000fc60003f46270 */
[----:B------:R-:W-:Y:S01]  /*0ba0*/  @!P0 IMAD.MOV R0, RZ, RZ, -R0 ;  /* 0x000000ffff008224 */ /* 0x000fe200078e0a00 */
[----:B0-----:R-:W-:-:S10]  /*0bb0*/  DMUL R18, R20, UR6 ;  /* 0x0000000614127c28 */ /* 0x001fd40008000000 */
[----:B------:R-:W0:Y:S02]  /*0bc0*/  F2F.F32.F64 R18, R18 ;  /* 0x0000001200127310 */ /* 0x000e240000301000 */
[----:B0-----:R-:W-:-:S07]  /*0bd0*/  FSEL R14, -R18, R18, !P2 ;  /* 0x00000012120e7208 */ /* 0x001fce0005000100 */
.L_x_18:
[----:B------:R-:W-:Y:S05]  /*0be0*/  BSYNC.RECONVERGENT B0 ;  /* 0x0000000000007941 */ /* 0x000fea0003800200 */
.L_x_17:
[----:B------:R-:W-:Y:S02]  /*0bf0*/  IMAD.MOV.U32 R18, RZ, RZ, 0x37cbac00 ;  /* 0x37cbac00ff127424 */ /* 0x000fe400078e00ff */
[----:B------:R-:W-:Y:S01]  /*0c00*/  FMUL R15, R14, R14 ;  /* 0x0000000e0e0f7220 */ /* 0x000fe20000400000 */
[C---:B------:R-:W-:Y:S01]  /*0c10*/  LOP3.LUT R19, R0.reuse, 0x1, RZ, 0xc0, !PT ;  /* 0x0000000100137812 */ /* 0x040fe200078ec0ff */
[----:B------:R-:W-:Y:S01]  /*0c20*/  IMAD.MOV.U32 R20, RZ, RZ, 0x3d2aaabb ;  /* 0x3d2aaabbff147424 */ /* 0x000fe200078e00ff */
[----:B------:R-:W-:Y:S01]  /*0c30*/  MOV R21, 0x3effffff ;  /* 0x3effffff00157802 */ /* 0x000fe20000000f00 */
[----:B0-----:R-:W-:Y:S01]  /*0c40*/  FFMA R17, R15, R18, -0.0013887860113754868507 ;  /* 0xbab607ed0f117423 */ /* 0x001fe20000000012 */
[----:B------:R-:W-:Y:S01]  /*0c50*/  ISETP.NE.U32.AND P0, PT, R19, 0x1, PT ;  /* 0x000000011300780c */ /* 0x000fe20003f05070 */
[----:B------:R-:W-:Y:S01]  /*0c60*/  BSSY.RECONVERGENT B0, `(.L_x_20) ;  /* 0x0000034000007945 */ /* 0x000fe20003800200 */
[----:B------:R-:W-:Y:S01]  /*0c70*/  LOP3.LUT P2, RZ, R0, 0x2, RZ, 0xc0, !PT ;  /* 0x0000000200ff7812 */ /* 0x000fe2000784c0ff */
[----:B------:R-:W-:Y:S01]  /*0c80*/  IMAD.MOV.U32 R19, RZ, RZ, R6 ;  /* 0x000000ffff137224 */ /* 0x000fe200078e0006 */
[----:B------:R-:W-:-:S02]  /*0c90*/  FSEL R22, R17, -0.00019574658654164522886, !P0 ;  /* 0xb94d415311167808 */ /* 0x000fc40004000000 */
[----:B------:R-:W-:Y:S02]  /*0ca0*/  FSEL R24, R20, 0.0083327032625675201416, !P0 ;  /* 0x3c0885e414187808 */ /* 0x000fe40004000000 */
[----:B------:R-:W-:Y:S02]  /*0cb0*/  FSEL R0, R14, 1, P0 ;  /* 0x3f8000000e007808 */ /* 0x000fe40000000000 */
[----:B------:R-:W-:Y:S01]  /*0cc0*/  FSEL R17, -R21, -0.16666662693023681641, !P0 ;  /* 0xbe2aaaa815117808 */ /* 0x000fe20004000100 */
[C---:B------:R-:W-:Y:S02]  /*0cd0*/  FFMA R22, R15.reuse, R22, R24 ;  /* 0x000000160f167223 */ /* 0x040fe40000000018 */
[C---:B------:R-:W-:Y:S02]  /*0ce0*/  FFMA R23, R15.reuse, R0, RZ ;  /* 0x000000000f177223 */ /* 0x040fe400000000ff */
[----:B------:R-:W-:-:S04]  /*0cf0*/  FFMA R17, R15, R22, R17 ;  /* 0x000000160f117223 */ /* 0x000fc80000000011 */
[----:B------:R-:W-:Y:S01]  /*0d00*/  FFMA R23, R23, R17, R0 ;  /* 0x0000001117177223 */ /* 0x000fe20000000000 */
[----:B------:R-:W-:-:S03]  /*0d10*/  IMAD.MOV.U32 R0, RZ, RZ, R3 ;  /* 0x000000ffff007224 */ /* 0x000fc600078e0003 */
[----:B------:R-:W-:Y:S01]  /*0d20*/  @P2 FADD R23, RZ, -R23 ;  /* 0x80000017ff172221 */ /* 0x000fe20000000000 */
[----:B------:R-:W-:Y:S06]  /*0d30*/  @P1 BRA `(.L_x_21) ;  /* 0x0000000000981947 */ /* 0x000fec0003800000 */
[----:B------:R-:W0:Y:S01]  /*0d40*/  LDC.64 R14, c[0x4][RZ] ;  /* 0x01000000ff0e7b82 */ /* 0x000e220000000a00 */
[----:B------:R-:W-:Y:S01]  /*0d50*/  IMAD.MOV.U32 R22, RZ, RZ, RZ ;  /* 0x000000ffff167224 */ /* 0x000fe200078e00ff */
[----:B------:R-:W-:Y:S01]  /*0d60*/  UMOV UR6, URZ ;  /* 0x000000ff00067c82 */ /* 0x000fe20008000000 */
[----:B------:R-:W-:-:S07]  /*0d70*/  IMAD.MOV.U32 R17, RZ, RZ, RZ ;  /* 0x000000ffff117224 */ /* 0x000fce00078e00ff */
.L_x_22:
[----:B0-----:R-:W-:-:S06]  /*0d80*/  IMAD.WIDE.U32 R24, R17, 0x4, R14 ;  /* 0x0000000411187825 */ /* 0x001fcc00078e000e */
[----:B---3--:R-:W3:Y:S01]  /*0d90*/  LDG.E.CONSTANT R24, desc[UR18][R24.64] ;  /* 0x0000001218187981 */ /* 0x008ee2000c1e9900 */
[C---:B------:R-:W-:Y:S01]  /*0da0*/  LEA R0, R17.reuse, UR22, 0x2 ;  /* 0x0000001611007c11 */ /* 0x040fe2000f8e10ff */
[----:B------:R-:W-:-:S05]  /*0db0*/  VIADD R17, R17, 0x1 ;  /* 0x0000000111117836 */ /* 0x000fca0000000000 */
[----:B------:R-:W-:Y:S01]  /*0dc0*/  ISETP.NE.AND P0, PT, R17, 0x6, PT ;  /* 0x000000061100780c */ /* 0x000fe20003f05270 */
[----:B---3--:R-:W-:-:S03]  /*0dd0*/  IMAD.WIDE.U32 R26, R24, R5, RZ ;  /* 0x00000005181a7225 */ /* 0x008fc600078e00ff */
[----:B------:R-:W-:-:S04]  /*0de0*/  IADD3 R19, P2, PT, R26, R22, RZ ;  /* 0x000000161a137210 */ /* 0x000fc80007f5e0ff */
[----:B------:R-:W-:Y:S01]  /*0df0*/  IADD3.X R22, PT, PT, R27, UR6, RZ, P2, !PT ;  /* 0x000000061b167c10 */ /* 0x000fe200097fe4ff */
[----:B------:R3:W-:Y:S04]  /*0e00*/  STL [R0], R19 ;  /* 0x0000001300007387 */ /* 0x0007e80000100800 */
[----:B------:R-:W-:Y:S05]  /*0e10*/  @P0 BRA `(.L_x_22) ;  /* 0xfffffffc00d80947 */ /* 0x000fea000383ffff */
[----:B------:R-:W-:Y:S01]  /*0e20*/  ISETP.NE.AND P0, PT, R4, RZ, PT ;  /* 0x000000ff0400720c */ /* 0x000fe20003f05270 */
[----:B------:R0:W-:Y:S04]  /*0e30*/  STL [R1+0x18], R22 ;  /* 0x0000181601007387 */ /* 0x0001e80000100800 */
[----:B------:R-:W4:Y:S04]  /*0e40*/  LDL R17, [R7+0x18] ;  /* 0x0000180007117983 */ /* 0x000f280000100800 */
[----:B---3--:R-:W4:Y:S04]  /*0e50*/  LDL R0, [R7+0x14] ;  /* 0x0000140007007983 */ /* 0x008f280000100800 */
[----:B------:R-:W3:Y:S01]  /*0e60*/  @P0 LDL R15, [R7+0x10] ;  /* 0x00001000070f0983 */ /* 0x000ee20000100800 */
[----:B------:R-:W-:Y:S01]  /*0e70*/  UMOV UR6, 0x54442d19 ;  /* 0x54442d1900067882 */ /* 0x000fe20000000000 */
[----:B------:R-:W-:Y:S01]  /*0e80*/  UMOV UR7, 0x3bf921fb ;  /* 0x3bf921fb00077882 */ /* 0x000fe20000000000 */
[----:B------:R-:W-:-:S02]  /*0e90*/  ISETP.GE.AND P2, PT, R2, RZ, PT ;  /* 0x000000ff0200720c */ /* 0x000fc40003f46270 */
[-C--:B----4-:R-:W-:Y:S02]  /*0ea0*/  @P0 SHF.L.W.U32.HI R17, R0, R4.reuse, R17 ;  /* 0x0000000400110219 */ /* 0x090fe40000010e11 */
[----:B---3--:R-:W-:-:S04]  /*0eb0*/  @P0 SHF.L.W.U32.HI R0, R15, R4, R0 ;  /* 0x000000040f000219 */ /* 0x008fc80000010e00 */
[C---:B------:R-:W-:Y:S01]  /*0ec0*/  SHF.L.W.U32.HI R19, R0.reuse, 0x2, R17 ;  /* 0x0000000200137819 */ /* 0x040fe20000010e11 */
[----:B------:R-:W-:-:S03]  /*0ed0*/  IMAD.SHL.U32 R0, R0, 0x4, RZ ;  /* 0x0000000400007824 */ /* 0x000fc600078e00ff */
[----:B------:R-:W-:Y:S02]  /*0ee0*/  SHF.R.S32.HI R15, RZ, 0x1f, R19 ;  /* 0x0000001fff0f7819 */ /* 0x000fe40000011413 */
[----:B0-----:R-:W-:Y:S02]  /*0ef0*/  LOP3.LUT R22, R19, R2, RZ, 0x3c, !PT ;  /* 0x0000000213167212 */ /* 0x001fe400078e3cff */
[C---:B------:R-:W-:Y:S02]  /*0f00*/  LOP3.LUT R14, R15.reuse, R0, RZ, 0x3c, !PT ;  /* 0x000000000f0e7212 */ /* 0x040fe400078e3cff */
[----:B------:R-:W-:Y:S02]  /*0f10*/  LOP3.LUT R15, R15, R19, RZ, 0x3c, !PT ;  /* 0x000000130f0f7212 */ /* 0x000fe400078e3cff */
[----:B------:R-:W-:Y:S02]  /*0f20*/  SHF.R.U32.HI R0, RZ, 0x1e, R17 ;  /* 0x0000001eff007819 */ /* 0x000fe40000011611 */
[----:B------:R-:W-:-:S02]  /*0f30*/  ISETP.GE.AND P0, PT, R22, RZ, PT ;  /* 0x000000ff1600720c */ /* 0x000fc40003f06270 */
[----:B------:R-:W0:Y:S01]  /*0f40*/  I2F.F64.S64 R14, R14 ;  /* 0x0000000e000e7312 */ /* 0x000e220000301c00 */
[----:B------:R-:W-:-:S05]  /*0f50*/  LEA.HI R19, R19, R0, RZ, 0x1 ;  /* 0x0000000013137211 */ /* 0x000fca00078f08ff */
[----:B------:R-:W-:Y:S01]  /*0f60*/  @!P2 IMAD.MOV R19, RZ, RZ, -R19 ;  /* 0x000000ffff13a224 */ /* 0x000fe200078e0a13 */
[----:B0-----:R-:W-:-:S10]  /*0f70*/  DMUL R24, R14, UR6 ;  /* 0x000000060e187c28 */ /* 0x001fd40008000000 */
[----:B------:R-:W0:Y:S02]  /*0f80*/  F2F.F32.F64 R24, R24 ;  /* 0x0000001800187310 */ /* 0x000e240000301000 */
[----:B0-----:R-:W-:-:S07]  /*0f90*/  FSEL R0, -R24, R24, !P0 ;  /* 0x0000001818007208 */ /* 0x001fce0004000100 */
.L_x_21:
[----:B------:R-:W-:Y:S05]  /*0fa0*/  BSYNC.RECONVERGENT B0 ;  /* 0x0000000000007941 */ /* 0x000fea0003800200 */
.L_x_20:
[----:B------:R-:W-:Y:S01]  /*0fb0*/  FMUL R15, R0, R0 ;  /* 0x00000000000f7220 */ /* 0x000fe20000400000 */
[----:B------:R-:W-:Y:S01]  /*0fc0*/  LOP3.LUT R17, R19, 0x1, RZ, 0xc0, !PT ;  /* 0x0000000113117812 */ /* 0x000fe200078ec0ff */
[----:B------:R-:W-:Y:S02]  /*0fd0*/  BSSY.RECONVERGENT B0, `(.L_x_23) ;  /* 0x0000039000007945 */ /* 0x000fe40003800200 */
[----:B------:R-:W-:Y:S01]  /*0fe0*/  FFMA R14, R15, R18, -0.0013887860113754868507 ;  /* 0xbab607ed0f0e7423 */ /* 0x000fe20000000012 */
[----:B------:R-:W-:Y:S01]  /*0ff0*/  ISETP.NE.U32.AND P0, PT, R17, 0x1, PT ;  /* 0x000000011100780c */ /* 0x000fe20003f05070 */
[----:B------:R-:W-:-:S03]  /*1000*/  VIADD R17, R19, 0x1 ;  /* 0x0000000113117836 */ /* 0x000fc60000000000 */
[----:B------:R-:W-:Y:S02]  /*1010*/  FSEL R14, R14, -0.00019574658654164522886, P0 ;  /* 0xb94d41530e0e7808 */ /* 0x000fe40000000000 */
[----:B------:R-:W-:Y:S02]  /*1020*/  FSEL R22, R20, 0.0083327032625675201416, P0 ;  /* 0x3c0885e414167808 */ /* 0x000fe40000000000 */
[----:B------:R-:W-:Y:S02]  /*1030*/  LOP3.LUT P2, RZ, R17, 0x2, RZ, 0xc0, !PT ;  /* 0x0000000211ff7812 */ /* 0x000fe4000784c0ff */
[----:B------:R-:W-:Y:S01]  /*1040*/  FSEL R0, R0, 1, !P0 ;  /* 0x3f80000000007808 */ /* 0x000fe20004000000 */
[----:B------:R-:W-:Y:S01]  /*1050*/  FFMA R14, R15, R14, R22 ;  /* 0x0000000e0f0e7223 */ /* 0x000fe20000000016 */
[----:B------:R-:W-:-:S03]  /*1060*/  FSEL R19, -R21, -0.16666662693023681641, P0 ;  /* 0xbe2aaaa815137808 */ /* 0x000fc60000000100 */
[C---:B------:R-:W-:Y:S02]  /*1070*/  FFMA R17, R15.reuse, R0, RZ ;  /* 0x000000000f117223 */ /* 0x040fe400000000ff */
[----:B------:R-:W-:Y:S01]  /*1080*/  FFMA R14, R15, R14, R19 ;  /* 0x0000000e0f0e7223 */ /* 0x000fe20000000013 */
[----:B------:R-:W-:-:S03]  /*1090*/  IMAD.MOV.U32 R19, RZ, RZ, R6 ;  /* 0x000000ffff137224 */ /* 0x000fc600078e0006 */
[----:B------:R-:W-:-:S04]  /*10a0*/  FFMA R0, R17, R14, R0 ;  /* 0x0000000e11007223 */ /* 0x000fc80000000000 */
[----:B------:R-:W-:-:S04]  /*10b0*/  @P2 FADD R0, RZ, -R0 ;  /* 0x80000000ff002221 */ /* 0x000fc80000000000 */
[----:B-1----:R-:W-:Y:S01]  /*10c0*/  FMUL R15, R9, R0 ;  /* 0x00000000090f7220 */ /* 0x002fe20000400000 */
[----:B------:R-:W-:-:S03]  /*10d0*/  IMAD.MOV.U32 R0, RZ, RZ, R3 ;  /* 0x000000ffff007224 */ /* 0x000fc600078e0003 */
[----:B--2---:R-:W-:Y:S01]  /*10e0*/  FFMA R23, R16, R23, R15 ;  /* 0x0000001710177223 */ /* 0x004fe2000000000f */
[----:B------:R-:W-:Y:S06]  /*10f0*/  @P1 BRA `(.L_x_24) ;  /* 0x0000000000981947 */ /* 0x000fec0003800000 */
[----:B------:R-:W0:Y:S01]  /*1100*/  LDC.64 R14, c[0x4][RZ] ;  /* 0x01000000ff0e7b82 */ /* 0x000e220000000a00 */
[----:B------:R-:W-:Y:S01]  /*1110*/  IMAD.MOV.U32 R22, RZ, RZ, RZ ;  /* 0x000000ffff167224 */ /* 0x000fe200078e00ff */
[----:B------:R-:W-:Y:S01]  /*1120*/  UMOV UR6, URZ ;  /* 0x000000ff00067c82 */ /* 0x000fe20008000000 */
[----:B------:R-:W-:-:S07]  /*1130*/  IMAD.MOV.U32 R17, RZ, RZ, RZ ;  /* 0x000000ffff117224 */ /* 0x000fce00078e00ff */
.L_x_25:
[----:B0-----:R-:W-:-:S06]  /*1140*/  IMAD.WIDE.U32 R24, R17, 0x4, R14 ;  /* 0x0000000411187825 */ /* 0x001fcc00078e000e */
[----:B------:R-:W2:Y:S01]  /*1150*/  LDG.E.CONSTANT R24, desc[UR18][R24.64] ;  /* 0x0000001218187981 */ /* 0x000ea2000c1e9900 */
[C---:B-1----:R-:W-:Y:S01]  /*1160*/  LEA R0, R17.reuse, UR22, 0x2 ;  /* 0x0000001611007c11 */ /* 0x042fe2000f8e10ff */
[----:B------:R-:W-:-:S05]  /*1170*/  VIADD R17, R17, 0x1 ;  /* 0x0000000111117836 */ /* 0x000fca0000000000 */
[----:B------:R-:W-:Y:S01]  /*1180*/  ISETP.NE.AND P0, PT, R17, 0x6, PT ;  /* 0x000000061100780c */ /* 0x000fe20003f05270 */
[----:B--2---:R-:W-:-:S03]  /*1190*/  IMAD.WIDE.U32 R26, R24, R5, RZ ;  /* 0x00000005181a7225 */ /* 0x004fc600078e00ff */
[----:B------:R-:W-:-:S04]  /*11a0*/  IADD3 R19, P2, PT, R26, R22, RZ ;  /* 0x000000161a137210 */ /* 0x000fc80007f5e0ff */
[----:B------:R-:W-:Y:S01]  /*11b0*/  IADD3.X R22, PT, PT, R27, UR6, RZ, P2, !PT ;  /* 0x000000061b167c10 */ /* 0x000fe200097fe4ff */
[----:B------:R1:W-:Y:S04]  /*11c0*/  STL [R0], R19 ;  /* 0x0000001300007387 */ /* 0x0003e80000100800 */
[----:B------:R-:W-:Y:S05]  /*11d0*/  @P0 BRA `(.L_x_25) ;  /* 0xfffffffc00d80947 */ /* 0x000fea000383ffff */
[----:B------:R-:W-:Y:S01]  /*11e0*/  ISETP.NE.AND P0, PT, R4, RZ, PT ;  /* 0x000000ff0400720c */ /* 0x000fe20003f05270 */
[----:B------:R0:W-:Y:S04]  /*11f0*/  STL [R1+0x18], R22 ;  /* 0x0000181601007387 */ /* 0x0001e80000100800 */
[----:B------:R-:W2:Y:S04]  /*1200*/  LDL R17, [R7+0x18] ;  /* 0x0000180007117983 */ /* 0x000ea80000100800 */
[----:B-1----:R-:W2:Y:S04]  /*1210*/  LDL R0, [R7+0x14] ;  /* 0x0000140007007983 */ /* 0x002ea80000100800 */
[----:B------:R-:W3:Y:S01]  /*1220*/  @P0 LDL R15, [R7+0x10] ;  /* 0x00001000070f0983 */ /* 0x000ee20000100800 */
[----:B------:R-:W-:Y:S01]  /*1230*/  UMOV UR6, 0x54442d19 ;  /* 0x54442d1900067882 */ /* 0x000fe20000000000 */
[----:B------:R-:W-:Y:S01]  /*1240*/  UMOV UR7, 0x3bf921fb ;  /* 0x3bf921fb00077882 */ /* 0x000fe20000000000 */
[----:B------:R-:W-:-:S02]  /*1250*/  ISETP.GE.AND P2, PT, R2, RZ, PT ;  /* 0x000000ff0200720c */ /* 0x000fc40003f46270 */
[-C--:B--2---:R-:W-:Y:S02]  /*1260*/  @P0 SHF.L.W.U32.HI R17, R0, R4.reuse, R17 ;  /* 0x0000000400110219 */ /* 0x084fe40000010e11 */
        /* <DEDUP_REMOVED lines=15> */
.L_x_24:
[----:B------:R-:W-:Y:S05]  /*1360*/  BSYNC.RECONVERGENT B0 ;  /* 0x0000000000007941 */ /* 0x000fea0003800200 */
.L_x_23:
        /* <DEDUP_REMOVED lines=15> */
[----:B------:R-:W-:Y:S01]  /*1460*/  FFMA R17, R17, R14, R0 ;  /* 0x0000000e11117223 */ /* 0x000fe20000000000 */
[----:B------:R-:W-:-:S03]  /*1470*/  MOV R0, R3 ;  /* 0x0000000300007202 */ /* 0x000fc60000000f00 */
[----:B------:R-:W-:-:S04]  /*1480*/  @P2 FADD R17, RZ, -R17 ;  /* 0x80000011ff112221 */ /* 0x000fc80000000000 */
[----:B------:R-:W-:Y:S01]  /*1490*/  FMUL R22, R16, R17 ;  /* 0x0000001110167220 */ /* 0x000fe20000400000 */
[----:B------:R-:W-:Y:S06]  /*14a0*/  @P1 BRA `(.L_x_27) ;  /* 0x0000000000941947 */ /* 0x000fec0003800000 */
[----:B------:R-:W0:Y:S01]  /*14b0*/  LDC.64 R14, c[0x4][RZ] ;  /* 0x01000000ff0e7b82 */ /* 0x000e220000000a00 */
[----:B------:R-:W-:Y:S01]  /*14c0*/  CS2R R16, SRZ ;  /* 0x0000000000107805 */ /* 0x000fe2000001ff00 */
[----:B------:R-:W-:-:S06]  /*14d0*/  UMOV UR6, URZ ;  /* 0x000000ff00067c82 */ /* 0x000fcc0008000000 */
.L_x_28:
        /* <DEDUP_REMOVED lines=34> */
.L_x_27:
[----:B------:R-:W-:Y:S05]  /*1700*/  BSYNC.RECONVERGENT B0 ;  /* 0x0000000000007941 */ /* 0x000fea0003800200 */
.L_x_26:
[----:B------:R-:W-:Y:S01]  /*1710*/  FMUL R15, R0, R0 ;  /* 0x00000000000f7220 */ /* 0x000fe20000400000 */
[----:B------:R-:W-:Y:S01]  /*1720*/  LOP3.LUT R14, R19, 0x1, RZ, 0xc0, !PT ;  /* 0x00000001130e7812 */ /* 0x000fe200078ec0ff */
[----:B------:R-:W0:Y:S01]  /*1730*/  MUFU.RCP R16, UR12 ;  /* 0x0000000c00107d08 */ /* 0x000e220008001000 */
[----:B------:R-:W-:Y:S02]  /*1740*/  IMAD.U32 R17, RZ, RZ, UR12 ;  /* 0x0000000cff117e24 */ /* 0x000fe4000f8e00ff */
[----:B------:R-:W-:Y:S01]  /*1750*/  FFMA R18, R15, R18, -0.0013887860113754868507 ;  /* 0xbab607ed0f127423 */ /* 0x000fe20000000012 */
[----:B------:R-:W-:Y:S01]  /*1760*/  ISETP.NE.U32.AND P0, PT, R14, 0x1, PT ;  /* 0x000000010e00780c */ /* 0x000fe20003f05070 */
[----:B------:R-:W-:Y:S01]  /*1770*/  BSSY.RECONVERGENT B0, `(.L_x_29) ;  /* 0x0000019000007945 */ /* 0x000fe20003800200 */
[----:B------:R-:W-:Y:S02]  /*1780*/  LOP3.LUT P2, RZ, R19, 0x2, RZ, 0xc0, !PT ;  /* 0x0000000213ff7812 */ /* 0x000fe4000784c0ff */
[----:B------:R-:W-:-:S02]  /*1790*/  FSEL R20, R20, 0.0083327032625675201416, !P0 ;  /* 0x3c0885e414147808 */ /* 0x000fc40004000000 */
[----:B------:R-:W-:Y:S02]  /*17a0*/  FSEL R18, R18, -0.00019574658654164522886, !P0 ;  /* 0xb94d415312127808 */ /* 0x000fe40004000000 */
[----:B------:R-:W-:Y:S02]  /*17b0*/  FSEL R14, -R21, -0.16666662693023681641, !P0 ;  /* 0xbe2aaaa8150e7808 */ /* 0x000fe40004000100 */
[----:B------:R-:W-:Y:S01]  /*17c0*/  FSEL R0, R0, 1, P0 ;  /* 0x3f80000000007808 */ /* 0x000fe20000000000 */
[----:B------:R-:W-:Y:S01]  /*17d0*/  FFMA R18, R15, R18, R20 ;  /* 0x000000120f127223 */ /* 0x000fe20000000014 */
[----:B0-----:R-:W-:-:S03]  /*17e0*/  FFMA R17, R16, -R17, 1 ;  /* 0x3f80000010117423 */ /* 0x001fc60000000811 */
[----:B------:R-:W-:Y:S01]  /*17f0*/  FFMA R18, R15, R18, R14 ;  /* 0x000000120f127223 */ /* 0x000fe2000000000e */
[----:B------:R-:W-:Y:S01]  /*1800*/  FMUL R14, R23, R23 ;  /* 0x00000017170e7220 */ /* 0x000fe20000400000 */
[----:B------:R-:W-:Y:S01]  /*1810*/  FFMA R15, R15, R0, RZ ;  /* 0x000000000f0f7223 */ /* 0x000fe200000000ff */
[----:B------:R-:W-:Y:S02]  /*1820*/  FFMA R17, R16, R17, R16 ;  /* 0x0000001110117223 */ /* 0x000fe40000000010 */
[----:B------:R-:W0:Y:S01]  /*1830*/  FCHK P0, R14, UR12 ;  /* 0x0000000c0e007d02 */ /* 0x000e220008000000 */
[----:B------:R-:W-:Y:S01]  /*1840*/  FFMA R0, R15, R18, R0 ;  /* 0x000000120f007223 */ /* 0x000fe20000000000 */
[----:B------:R-:W-:-:S03]  /*1850*/  FFMA R16, R14, R17, RZ ;  /* 0x000000110e107223 */ /* 0x000fc600000000ff */
[----:B------:R-:W-:Y:S01]  /*1860*/  @P2 FADD R0, RZ, -R0 ;  /* 0x80000000ff002221 */ /* 0x000fe20000000000 */
[----:B------:R-:W-:-:S03]  /*1870*/  FFMA R15, R16, -UR12, R14 ;  /* 0x8000000c100f7c23 */ /* 0x000fc6000800000e */
[----:B------:R-:W-:Y:S01]  /*1880*/  FFMA R22, R9, -R0, R22 ;  /* 0x8000000009167223 */ /* 0x000fe20000000016 */
[----:B------:R-:W-:Y:S01]  /*1890*/  FFMA R15, R17, R15, R16 ;  /* 0x0000000f110f7223 */ /* 0x000fe20000000010 */
[----:B0-----:R-:W-:Y:S06]  /*18a0*/  @!P0 BRA `(.L_x_30) ;  /* 0x0000000000148947 */ /* 0x001fec0003800000 */
[----:B------:R-:W-:Y:S01]  /*18b0*/  IMAD.MOV.U32 R0, RZ, RZ, R14 ;  /* 0x000000ffff007224 */ /* 0x000fe200078e000e */
[----:B------:R-:W-:Y:S01]  /*18c0*/  MOV R14, 0x18f0 ;  /* 0x000018f0000e7802 */ /* 0x000fe20000000f00 */
[----:B------:R-:W-:-:S07]  /*18d0*/  IMAD.U32 R15, RZ, RZ, UR12 ;  /* 0x0000000cff0f7e24 */ /* 0x000fce000f8e00ff */
[----:B------:R-:W-:Y:S05]  /*18e0*/  CALL.REL.NOINC `($__internal_1_$__cuda_sm3x_div_rn_noftz_f32_slowpath) ;  /* 0x0000001000687944 */ /* 0x000fea0003c00000 */
[----:B------:R-:W-:-:S07]  /*18f0*/  IMAD.MOV.U32 R15, RZ, RZ, R0 ;  /* 0x000000ffff0f7224 */ /* 0x000fce00078e0000 */
.L_x_30:
[----:B------:R-:W-:Y:S05]  /*1900*/  BSYNC.RECONVERGENT B0 ;  /* 0x0000000000007941 */ /* 0x000fea0003800200 */
.L_x_29:
[----:B------:R-:W-:Y:S01]  /*1910*/  IMAD.MOV.U32 R17, RZ, RZ, 0x3d4ccccd ;  /* 0x3d4ccccdff117424 */ /* 0x000fe200078e00ff */
[----:B------:R-:W0:Y:S01]  /*1920*/  FCHK P0, R15, -20 ;  /* 0xc1a000000f007902 */ /* 0x000e220000000000 */
[----:B------:R-:W-:Y:S01]  /*1930*/  IMAD.MOV.U32 R0, RZ, RZ, 0x41a00000 ;  /* 0x41a00000ff007424 */ /* 0x000fe200078e00ff */
[----:B------:R-:W-:Y:S03]  /*1940*/  BSSY.RECONVERGENT B0, `(.L_x_31) ;  /* 0x000000c000007945 */ /* 0x000fe60003800200 */
[----:B------:R-:W-:-:S04]  /*1950*/  FFMA R0, -R17, R0, 1 ;  /* 0x3f80000011007423 */ /* 0x000fc80000000100 */
[----:B------:R-:W-:-:S04]  /*1960*/  FFMA R0, R0, -R17, -0.050000000745058059692 ;  /* 0xbd4ccccd00007423 */ /* 0x000fc80000000811 */
[----:B------:R-:W-:-:S04]  /*1970*/  FFMA R28, R0, R15, RZ ;  /* 0x0000000f001c7223 */ /* 0x000fc800000000ff */
[----:B------:R-:W-:-:S04]  /*1980*/  FFMA R17, R28, 20, R15 ;  /* 0x41a000001c117823 */ /* 0x000fc8000000000f */
[----:B------:R-:W-:Y:S01]  /*1990*/  FFMA R28, R0, R17, R28 ;  /* 0x00000011001c7223 */ /* 0x000fe2000000001c */
[----:B0-----:R-:W-:Y:S06]  /*19a0*/  @!P0 BRA `(.L_x_32) ;  /* 0x0000000000148947 */ /* 0x001fec0003800000 */
[----:B------:R-:W-:Y:S01]  /*19b0*/  IMAD.MOV.U32 R0, RZ, RZ, R15 ;  /* 0x000000ffff007224 */ /* 0x000fe200078e000f */
[----:B------:R-:W-:Y:S01]  /*19c0*/  MOV R14, 0x19f0 ;  /* 0x000019f0000e7802 */ /* 0x000fe20000000f00 */
[----:B------:R-:W-:-:S07]  /*19d0*/  IMAD.MOV.U32 R15, RZ, RZ, -0x3e600000 ;  /* 0xc1a00000ff0f7424 */ /* 0x000fce00078e00ff */
[----:B------:R-:W-:Y:S05]  /*19e0*/  CALL.REL.NOINC `($__internal_1_$__cuda_sm3x_div_rn_noftz_f32_slowpath) ;  /* 0x0000001000287944 */ /* 0x000fea0003c00000 */
[----:B------:R-:W-:-:S07]  /*19f0*/  IMAD.MOV.U32 R28, RZ, RZ, R0 ;  /* 0x000000ffff1c7224 */ /* 0x000fce00078e0000 */
.L_x_32:
[----:B------:R-:W-:Y:S05]  /*1a00*/  BSYNC.RECONVERGENT B0 ;  /* 0x0000000000007941 */ /* 0x000fea0003800200 */
.L_x_31:
[----:B------:R-:W0:Y:S01]  /*1a10*/  MUFU.RCP R0, UR12 ;  /* 0x0000000c00007d08 */ /* 0x000e220008001000 */
[----:B------:R-:W-:Y:S01]  /*1a20*/  FMUL R16, R22, R22 ;  /* 0x0000001616107220 */ /* 0x000fe20000400000 */
[----:B------:R-:W-:Y:S01]  /*1a30*/  IMAD.U32 R15, RZ, RZ, UR12 ;  /* 0x0000000cff0f7e24 */ /* 0x000fe2000f8e00ff */
[----:B------:R-:W-:Y:S05]  /*1a40*/  BSSY.RECONVERGENT B0, `(.L_x_33) ;  /* 0x000000d000007945 */ /* 0x000fea0003800200 */
[----:B------:R-:W1:Y:S01]  /*1a50*/  FCHK P0, R16, UR12 ;  /* 0x0000000c10007d02 */ /* 0x000e620008000000 */
[----:B0-----:R-:W-:-:S04]  /*1a60*/  FFMA R15, R0, -R15, 1 ;  /* 0x3f800000000f7423 */ /* 0x001fc8000000080f */
[----:B------:R-:W-:-:S04]  /*1a70*/  FFMA R0, R0, R15, R0 ;  /* 0x0000000f00007223 */ /* 0x000fc80000000000 */
[----:B------:R-:W-:-:S04]  /*1a80*/  FFMA R19, R0, R16, RZ ;  /* 0x0000001000137223 */ /* 0x000fc800000000ff */
[----:B------:R-:W-:-:S04]  /*1a90*/  FFMA R14, R19, -UR12, R16 ;  /* 0x8000000c130e7c23 */ /* 0x000fc80008000010 */
[----:B------:R-:W-:Y:S01]  /*1aa0*/  FFMA R19, R0, R14, R19 ;  /* 0x0000000e00137223 */ /* 0x000fe20000000013 */
[----:B-1----:R-:W-:Y:S06]  /*1ab0*/  @!P0 BRA `(.L_x_34) ;  /* 0x0000000000148947 */ /* 0x002fec0003800000 */
[----:B------:R-:W-:Y:S01]  /*1ac0*/  IMAD.MOV.U32 R0, RZ, RZ, R16 ;  /* 0x000000ffff007224 */ /* 0x000fe200078e0010 */
[----:B------:R-:W-:Y:S01]  /*1ad0*/  MOV R14, 0x1b00 ;  /* 0x00001b00000e7802 */ /* 0x000fe20000000f00 */
[----:B------:R-:W-:-:S07]  /*1ae0*/  IMAD.U32 R15, RZ, RZ, UR12 ;  /* 0x0000000cff0f7e24 */ /* 0x000fce000f8e00ff */
[----:B------:R-:W-:Y:S05]  /*1af0*/  CALL.REL.NOINC `($__internal_1_$__cuda_sm3x_div_rn_noftz_f32_slowpath) ;  /* 0x0000000c00e47944 */ /* 0x000fea0003c00000 */
[----:B------:R-:W-:-:S07]  /*1b00*/  IMAD.MOV.U32 R19, RZ, RZ, R0 ;  /* 0x000000ffff137224 */ /* 0x000fce00078e0000 */
.L_x_34:
[----:B------:R-:W-:Y:S05]  /*1b10*/  BSYNC.RECONVERGENT B0 ;  /* 0x0000000000007941 */ /* 0x000fea0003800200 */
.L_x_33:
[----:B------:R-:W0:Y:S01]  /*1b20*/  MUFU.RCP64H R15, UR15 ;  /* 0x0000000f000f7d08 */ /* 0x000e220008001800 */
[----:B------:R-:W-:Y:S01]  /*1b30*/  IMAD.U32 R16, RZ, RZ, UR14 ;  /* 0x0000000eff107e24 */ /* 0x000fe2000f8e00ff */
[----:B------:R-:W-:Y:S01]  /*1b40*/  MOV R17, UR15 ;  /* 0x0000000f00117c02 */ /* 0x000fe20008000f00 */
[----:B------:R-:W-:Y:S01]  /*1b50*/  IMAD.MOV.U32 R14, RZ, RZ, 0x1 ;  /* 0x00000001ff0e7424 */ /* 0x000fe200078e00ff */
[----:B------:R-:W-:Y:S01]  /*1b60*/  UMOV UR6, 0x54524550 ;  /* 0x5452455000067882 */ /* 0x000fe20000000000 */
[----:B------:R-:W-:Y:S01]  /*1b70*/  UMOV UR7, 0x401921fb ;  /* 0x401921fb00077882 */ /* 0x000fe20000000000 */
[----:B------:R-:W-:Y:S01]  /*1b80*/  BSSY.RECONVERGENT B0, `(.L_x_35) ;  /* 0x000001b000007945 */ /* 0x000fe20003800200 */
[----:B------:R-:W-:Y:S02]  /*1b90*/  FADD R28, -R19, R28 ;  /* 0x0000001c131c7221 */ /* 0x000fe40000000100 */
[----:B0-----:R-:W-:-:S08]  /*1ba0*/  DFMA R16, R14, -R16, 1 ;  /* 0x3ff000000e10742b */ /* 0x001fd00000000810 */
[----:B------:R-:W-:Y:S02]  /*1bb0*/  DFMA R20, R16, R16, R16 ;  /* 0x000000101014722b */ /* 0x000fe40000000010 */
[----:B------:R-:W0:Y:S06]  /*1bc0*/  F2F.F64.F32 R16, R22 ;  /* 0x0000001600107310 */ /* 0x000e2c0000201800 */
[----:B------:R-:W-:Y:S01]  /*1bd0*/  DFMA R20, R14, R20, R14 ;  /* 0x000000140e14722b */ /* 0x000fe2000000000e */
[----:B------:R-:W-:Y:S02]  /*1be0*/  IMAD.U32 R14, RZ, RZ, UR14 ;  /* 0x0000000eff0e7e24 */ /* 0x000fe4000f8e00ff */
[----:B------:R-:W-:Y:S01]  /*1bf0*/  IMAD.U32 R15, RZ, RZ, UR15 ;  /* 0x0000000fff0f7e24 */ /* 0x000fe2000f8e00ff */
[----:B0-----:R-:W-:-:S05]  /*1c00*/  DMUL R16, R16, UR6 ;  /* 0x0000000610107c28 */ /* 0x001fca0008000000 */
[----:B------:R-:W-:-:S08]  /*1c10*/  DFMA R14, R20, -R14, 1 ;  /* 0x3ff00000140e742b */ /* 0x000fd0000000080e */
[----:B------:R-:W-:Y:S01]  /*1c20*/  DFMA R14, R20, R14, R20 ;  /* 0x0000000e140e722b */ /* 0x000fe20000000014 */
[----:B------:R-:W-:-:S07]  /*1c30*/  FSETP.GEU.AND P2, PT, |R17|, 6.5827683646048100446e-37, PT ;  /* 0x036000001100780b */ /* 0x000fce0003f4e200 */
[----:B------:R-:W-:-:S08]  /*1c40*/  DMUL R20, R16, R14 ;  /* 0x0000000e10147228 */ /* 0x000fd00000000000 */
[----:B------:R-:W-:-:S08]  /*1c50*/  DFMA R24, R20, -UR14, R16 ;  /* 0x8000000e14187c2b */ /* 0x000fd00008000010 */
[----:B------:R-:W-:-:S10]  /*1c60*/  DFMA R14, R14, R24, R20 ;  /* 0x000000180e0e722b */ /* 0x000fd40000000014 */
[----:B------:R-:W-:-:S05]  /*1c70*/  FFMA R0, RZ, UR15, R15 ;  /* 0x0000000fff007c23 */ /* 0x000fca000800000f */
[----:B------:R-:W-:-:S13]  /*1c80*/  FSETP.GT.AND P0, PT, |R0|, 1.469367938527859385e-39, PT ;  /* 0x001000000000780b */ /* 0x000fda0003f04200 */
[----:B------:R-:W-:Y:S05]  /*1c90*/  @P0 BRA P2, `(.L_x_36) ;  /* 0x0000000000240947 */ /* 0x000fea0001000000 */
[----:B------:R-:W-:Y:S01]  /*1ca0*/  IMAD.U32 R14, RZ, RZ, UR14 ;  /* 0x0000000eff0e7e24 */ /* 0x000fe2000f8e00ff */
[----:B------:R-:W-:Y:S01]  /*1cb0*/  MOV R0, 0x1d10 ;  /* 0x00001d1000007802 */ /* 0x000fe20000000f00 */
[----:B------:R-:W-:Y:S02]  /*1cc0*/  IMAD.U32 R18, RZ, RZ, UR14 ;  /* 0x0000000eff127e24 */ /* 0x000fe4000f8e00ff */
[----:B------:R-:W-:Y:S02]  /*1cd0*/  IMAD.U32 R15, RZ, RZ, UR15 ;  /* 0x0000000fff0f7e24 */ /* 0x000fe4000f8e00ff */
[----:B------:R-:W-:Y:S02]  /*1ce0*/  IMAD.U32 R19, RZ, RZ, UR15 ;  /* 0x0000000fff137e24 */ /* 0x000fe4000f8e00ff */
[----:B------:R-:W-:-:S07]  /*1cf0*/  IMAD.MOV.U32 R18, RZ, RZ, R14 ;  /* 0x000000ffff127224 */ /* 0x000fce00078e000e */
[----:B------:R-:W-:Y:S05]  /*1d00*/  CALL.REL.NOINC `($__internal_0_$__cuda_sm20_div_rn_f64_full) ;  /* 0x0000000400e87944 */ /* 0x000fea0003c00000 */
[----:B------:R-:W-:Y:S02]  /*1d10*/  IMAD.MOV.U32 R14, RZ, RZ, R22 ;  /* 0x000000ffff0e7224 */ /* 0x000fe400078e0016 */
[----:B------:R-:W-:-:S07]  /*1d20*/  IMAD.MOV.U32 R15, RZ, RZ, R23 ;  /* 0x000000ffff0f7224 */ /* 0x000fce00078e0017 */
.L_x_36:
[----:B------:R-:W-:Y:S05]  /*1d30*/  BSYNC.RECONVERGENT B0 ;  /* 0x0000000000007941 */ /* 0x000fea0003800200 */
.L_x_35:
[----:B------:R-:W0:Y:S01]  /*1d40*/  F2F.F32.F64 R17, R14 ;  /* 0x0000000e00117310 */ /* 0x000e220000301000 */
[----:B------:R-:W-:Y:S01]  /*1d50*/  BSSY.RECONVERGENT B0, `(.L_x_37) ;  /* 0x000003e000007945 */ /* 0x000fe20003800200 */
[C---:B0-----:R-:W-:Y:S01]  /*1d60*/  FMUL R0, R17.reuse, 0.63661974668502807617 ;  /* 0x3f22f98311007820 */ /* 0x041fe20000400000 */
[----:B------:R-:W-:-:S05]  /*1d70*/  FSETP.GE.AND P0, PT, |R17|, 105615, PT ;  /* 0x47ce47801100780b */ /* 0x000fca0003f06200 */
[----:B------:R-:W0:Y:S02]  /*1d80*/  F2I.NTZ R0, R0 ;  /* 0x0000000000007305 */ /* 0x000e240000203100 */
[----:B0-----:R-:W-:-:S05]  /*1d90*/  I2FP.F32.S32 R16, R0 ;  /* 0x0000000000107245 */ /* 0x001fca0000201400 */
[----:B------:R-:W-:-:S04]  /*1da0*/  FFMA R19, R16, -1.5707962512969970703, R17 ;  /* 0xbfc90fda10137823 */ /* 0x000fc80000000011 */
[----:B------:R-:W-:-:S04]  /*1db0*/  FFMA R19, R16, -7.5497894158615963534e-08, R19 ;  /* 0xb3a2216810137823 */ /* 0x000fc80000000013 */
[----:B------:R-:W-:Y:S01]  /*1dc0*/  FFMA R16, R16, -5.3903029534742383927e-15, R19 ;  /* 0xa7c234c510107823 */ /* 0x000fe20000000013 */
[----:B------:R-:W-:Y:S06]  /*1dd0*/  @!P0 BRA `(.L_x_38) ;  /* 0x0000000000d48947 */ /* 0x000fec0003800000 */
[----:B------:R-:W-:-:S13]  /*1de0*/  FSETP.NEU.AND P0, PT, |R17|, +INF , PT ;  /* 0x7f8000001100780b */ /* 0x000fda0003f0d200 */
[----:B------:R-:W-:Y:S01]  /*1df0*/  @!P0 FMUL R16, RZ, R17 ;  /* 0x00000011ff108220 */ /* 0x000fe20000400000 */
[----:B------:R-:W-:Y:S01]  /*1e00*/  @!P0 IMAD.MOV.U32 R0, RZ, RZ, RZ ;  /* 0x000000ffff008224 */ /* 0x000fe200078e00ff */
[----:B------:R-:W-:Y:S06]  /*1e10*/  @!P0 BRA `(.L_x_38) ;  /* 0x0000000000c48947 */ /* 0x000fec0003800000 */
[----:B------:R-:W-:Y:S01]  /*1e20*/  IMAD.SHL.U32 R0, R17, 0x100, RZ ;  /* 0x0000010011007824 */ /* 0x000fe200078e00ff */
[----:B------:R-:W0:Y:S01]  /*1e30*/  LDCU.64 UR20, c[0x4][URZ] ;  /* 0x01000000ff1477ac */ /* 0x000e220008000a00 */
[----:B------:R-:W-:-:S03]  /*1e40*/  IMAD.MOV.U32 R18, RZ, RZ, RZ ;  /* 0x000000ffff127224 */ /* 0x000fc600078e00ff */
[----:B------:R-:W-:Y:S01]  /*1e50*/  LOP3.LUT R19, R0, 0x80000000, RZ, 0xfc, !PT ;  /* 0x8000000000137812 */ /* 0x000fe200078efcff */
[----:B------:R-:W-:Y:S01]  /*1e60*/  UMOV UR7, URZ ;  /* 0x000000ff00077c82 */ /* 0x000fe20008000000 */
[----:B------:R-:W-:-:S05]  /*1e70*/  UMOV UR6, URZ ;  /* 0x000000ff00067c82 */ /* 0x000fca0008000000 */
.L_x_39:
[----:B0-----:R-:W-:-:S06]  /*1e80*/  UIMAD.WIDE.U32 UR16, UR6, 0x4, UR20 ;  /* 0x00000004061078a5 */ /* 0x001fcc000f8e0014 */
[----:B------:R-:W-:Y:S02]  /*1e90*/  IMAD.U32 R20, RZ, RZ, UR16 ;  /* 0x00000010ff147e24 */ /* 0x000fe4000f8e00ff */
[----:B------:R-:W-:-:S05]  /*1ea0*/  IMAD.U32 R21, RZ, RZ, UR17 ;  /* 0x00000011ff157e24 */ /* 0x000fca000f8e00ff */
[----:B------:R-:W2:Y:S01]  /*1eb0*/  LDG.E.CONSTANT R14, desc[UR18][R20.64] ;  /* 0x00000012140e7981 */ /* 0x000ea2000c1e9900 */
[----:B------:R-:W-:Y:S02]  /*1ec0*/  ULEA UR13, UR6, UR22, 0x2 ;  /* 0x00000016060d7291 */ /* 0x000fe4000f8e10ff */
[----:B------:R-:W-:-:S04]  /*1ed0*/  UIADD3 UR6, UPT, UPT, UR6, 0x1, URZ ;  /* 0x0000000106067890 */ /* 0x000fc8000fffe0ff */
[----:B------:R-:W-:Y:S01]  /*1ee0*/  UISETP.NE.AND UP0, UPT, UR6, 0x6, UPT ;  /* 0x000000060600788c */ /* 0x000fe2000bf05270 */
[----:B--2---:R-:W-:-:S03]  /*1ef0*/  IMAD.WIDE.U32 R14, R14, R19, RZ ;  /* 0x000000130e0e7225 */ /* 0x004fc600078e00ff */
[----:B-1----:R-:W-:-:S04]  /*1f00*/  IADD3 R0, P0, PT, R14, R18, RZ ;  /* 0x000000120e007210 */ /* 0x002fc80007f1e0ff */
[----:B------:R-:W-:Y:S01]  /*1f10*/  IADD3.X R18, PT, PT, R15, UR7, RZ, P0, !PT ;  /* 0x000000070f127c10 */ /* 0x000fe200087fe4ff */
[----:B------:R1:W-:Y:S01]  /*1f20*/  STL [UR13], R0 ;  /* 0x00000000ff007987 */ /* 0x0003e2000810080d */
[----:B------:R-:W-:Y:S07]  /*1f30*/  BRA.U UP0, `(.L_x_39) ;  /* 0xfffffffd00d07547 */ /* 0x000fee000b83ffff */
[----:B------:R-:W-:Y:S01]  /*1f40*/  SHF.R.U32.HI R16, RZ, 0x17, R17 ;  /* 0x00000017ff107819 */ /* 0x000fe20000011611 */
[----:B------:R0:W-:Y:S03]  /*1f50*/  STL [R1+0x18], R18 ;  /* 0x0000181201007387 */ /* 0x0001e60000100800 */
[C---:B-1----:R-:W-:Y:S02]  /*1f60*/  LOP3.LUT R0, R16.reuse, 0xe0, RZ, 0xc0, !PT ;  /* 0x000000e010007812 */ /* 0x042fe400078ec0ff */
[----:B------:R-:W-:-:S03]  /*1f70*/  LOP3.LUT P0, RZ, R16, 0x1f, RZ, 0xc0, !PT ;  /* 0x0000001f10ff7812 */ /* 0x000fc6000780c0ff */
[----:B------:R-:W-:-:S05]  /*1f80*/  VIADD R0, R0, 0xffffff80 ;  /* 0xffffff8000007836 */ /* 0x000fca0000000000 */
[----:B------:R-:W-:-:S05]  /*1f90*/  SHF.R.U32.HI R0, RZ, 0x5, R0 ;  /* 0x00000005ff007819 */ /* 0x000fca0000011600 */
[----:B------:R-:W-:-:S05]  /*1fa0*/  IMAD R19, R0, -0x4, R1 ;  /* 0xfffffffc00137824 */ /* 0x000fca00078e0201 */
[----:B------:R-:W2:Y:S04]  /*1fb0*/  LDL R0, [R19+0x18] ;  /* 0x0000180013007983 */ /* 0x000ea80000100800 */
[----:B------:R-:W2:Y:S04]  /*1fc0*/  LDL R15, [R19+0x14] ;  /* 0x00001400130f7983 */ /* 0x000ea80000100800 */
[----:B------:R-:W3:Y:S01]  /*1fd0*/  @P0 LDL R14, [R19+0x10] ;  /* 0x00001000130e0983 */ /* 0x000ee20000100800 */
[----:B------:R-:W-:Y:S01]  /*1fe0*/  LOP3.LUT R16, R16, 0x1f, RZ, 0xc0, !PT ;  /* 0x0000001f10107812 */ /* 0x000fe200078ec0ff */
[----:B------:R-:W-:Y:S01]  /*1ff0*/  UMOV UR6, 0x54442d19 ;  /* 0x54442d1900067882 */ /* 0x000fe20000000000 */
[----:B------:R-:W-:-:S02]  /*2000*/  UMOV UR7, 0x3bf921fb ;  /* 0x3bf921fb00077882 */ /* 0x000fc40000000000 */
[-C--:B--2---:R-:W-:Y:S02]  /*2010*/  @P0 SHF.L.W.U32.HI R0, R15, R16.reuse, R0 ;  /* 0x000000100f000219 */ /* 0x084fe40000010e00 */
[----:B---3--:R-:W-:Y:S02]  /*2020*/  @P0 SHF.L.W.U32.HI R15, R14, R16, R15 ;  /* 0x000000100e0f0219 */ /* 0x008fe40000010e0f */
[----:B------:R-:W-:Y:S02]  /*2030*/  ISETP.GE.AND P0, PT, R17, RZ, PT ;  /* 0x000000ff1100720c */ /* 0x000fe40003f06270 */
[C---:B------:R-:W-:Y:S01]  /*2040*/  SHF.L.W.U32.HI R14, R15.reuse, 0x2, R0 ;  /* 0x000000020f0e7819 */ /* 0x040fe20000010e00 */
[----:B------:R-:W-:-:S03]  /*2050*/  IMAD.SHL.U32 R15, R15, 0x4, RZ ;  /* 0x000000040f0f7824 */ /* 0x000fc600078e00ff */
[----:B------:R-:W-:Y:S02]  /*2060*/  SHF.R.S32.HI R16, RZ, 0x1f, R14 ;  /* 0x0000001fff107819 */ /* 0x000fe4000001140e */
[----:B------:R-:W-:Y:S02]  /*2070*/  LOP3.LUT R17, R14, R17, RZ, 0x3c, !PT ;  /* 0x000000110e117212 */ /* 0x000fe400078e3cff */
[C---:B------:R-:W-:Y:S02]  /*2080*/  LOP3.LUT R20, R16.reuse, R15, RZ, 0x3c, !PT ;  /* 0x0000000f10147212 */ /* 0x040fe400078e3cff */
[----:B------:R-:W-:Y:S02]  /*2090*/  LOP3.LUT R21, R16, R14, RZ, 0x3c, !PT ;  /* 0x0000000e10157212 */ /* 0x000fe400078e3cff */
[----:B------:R-:W-:Y:S02]  /*20a0*/  SHF.R.U32.HI R15, RZ, 0x1e, R0 ;  /* 0x0000001eff0f7819 */ /* 0x000fe40000011600 */
[----:B------:R-:W-:-:S02]  /*20b0*/  ISETP.GE.AND P2, PT, R17, RZ, PT ;  /* 0x000000ff1100720c */ /* 0x000fc40003f46270 */
[----:B------:R-:W0:Y:S01]  /*20c0*/  I2F.F64.S64 R20, R20 ;  /* 0x0000001400147312 */ /* 0x000e220000301c00 */
[----:B------:R-:W-:-:S04]  /*20d0*/  LEA.HI R0, R14, R15, RZ, 0x1 ;  /* 0x0000000f0e007211 */ /* 0x000fc800078f08ff */
[----:B------:R-:W-:-:S05]  /*20e0*/  IADD3 R14, PT, PT, -R0, RZ, RZ ;  /* 0x000000ff000e7210 */ /* 0x000fca0007ffe1ff */
[----:B------:R-:W-:Y:S01]  /*20f0*/  @!P0 IMAD.MOV.U32 R0, RZ, RZ, R14 ;  /* 0x000000ffff008224 */ /* 0x000fe200078e000e */
[----:B0-----:R-:W-:-:S10]  /*2100*/  DMUL R18, R20, UR6 ;  /* 0x0000000614127c28 */ /* 0x001fd40008000000 */
[----:B------:R-:W0:Y:S02]  /*2110*/  F2F.F32.F64 R18, R18 ;  /* 0x0000001200127310 */ /* 0x000e240000301000 */
[----:B0-----:R-:W-:-:S07]  /*2120*/  FSEL R16, -R18, R18, !P2 ;  /* 0x0000001212107208 */ /* 0x001fce0005000100 */
.L_x_38:
[----:B------:R-:W-:Y:S05]  /*2130*/  BSYNC.RECONVERGENT B0 ;  /* 0x0000000000007941 */ /* 0x000fea0003800200 */
.L_x_37:
[----:B------:R-:W-:Y:S01]  /*2140*/  IMAD.MOV.U32 R15, RZ, RZ, 0x3bbb989d ;  /* 0x3bbb989dff0f7424 */ /* 0x000fe200078e00ff */
[----:B------:R-:W-:Y:S01]  /*2150*/  LOP3.LUT R20, R0, 0x1, RZ, 0xc0, !PT ;  /* 0x0000000100147812 */ /* 0x000fe200078ec0ff */
[----:B------:R-:W-:Y:S02]  /*2160*/  IMAD.MOV.U32 R19, RZ, RZ, 0x437c0000 ;  /* 0x437c0000ff137424 */ /* 0x000fe400078e00ff */
[----:B------:R-:W-:Y:S01]  /*2170*/  FMUL R17, R16, R16 ;  /* 0x0000001010117220 */ /* 0x000fe20000400000 */
[----:B------:R-:W-:Y:S01]  /*2180*/  FFMA.SAT R14, R28, R15, 0.5 ;  /* 0x3f0000001c0e7423 */ /* 0x000fe2000000200f */
[----:B------:R-:W-:Y:S01]  /*2190*/  IMAD.MOV.U32 R18, RZ, RZ, 0x37cbac00 ;  /* 0x37cbac00ff127424 */ /* 0x000fe200078e00ff */
[----:B------:R-:W-:Y:S01]  /*21a0*/  ISETP.NE.U32.AND P0, PT, R20, 0x1, PT ;  /* 0x000000011400780c */ /* 0x000fe20003f05070 */
[----:B------:R-:W-:Y:S02]  /*21b0*/  IMAD.MOV.U32 R20, RZ, RZ, 0x3c0885e4 ;  /* 0x3c0885e4ff147424 */ /* 0x000fe400078e00ff */
[----:B------:R-:W-:Y:S01]  /*21c0*/  FFMA.RM R14, R14, R19, 12582913 ;  /* 0x4b4000010e0e7423 */ /* 0x000fe20000004013 */
[----:B------:R-:W-:Y:S01]  /*21d0*/  FFMA R15, R17, R18, -0.0013887860113754868507 ;  /* 0xbab607ed110f7423 */ /* 0x000fe20000000012 */
[----:B------:R-:W-:Y:S01]  /*21e0*/  IMAD.MOV.U32 R21, RZ, RZ, 0x3e2aaaa8 ;  /* 0x3e2aaaa8ff157424 */ /* 0x000fe200078e00ff */
[----:B------:R-:W-:Y:S01]  /*21f0*/  UIADD3 UR5, UPT, UPT, UR11, -UR5, URZ ;  /* 0x800000050b057290 */ /* 0x000fe2000fffe0ff */
[----:B------:R-:W-:Y:S01]  /*2200*/  FADD R19, R14, -12583039 ;  /* 0xcb40007f0e137421 */ /* 0x000fe20000000000 */
[----:B------:R-:W-:Y:S01]  /*2210*/  FSEL R20, R20, 0.041666727513074874878, !P0 ;  /* 0x3d2aaabb14147808 */ /* 0x000fe20004000000 */
[----:B------:R-:W-:Y:S01]  /*2220*/  IMAD.SHL.U32 R14, R14, 0x800000, RZ ;  /* 0x008000000e0e7824 */ /* 0x000fe200078e00ff */
[----:B------:R-:W-:Y:S01]  /*2230*/  FSEL R18, R15, -0.00019574658654164522886, P0 ;  /* 0xb94d41530f127808 */ /* 0x000fe20000000000 */
[----:B------:R-:W-:Y:S01]  /*2240*/  FFMA R19, R28, 1.4426950216293334961, -R19 ;  /* 0x3fb8aa3b1c137823 */ /* 0x000fe20000000813 */
[----:B------:R-:W-:Y:S01]  /*2250*/  VIADD R15, R0, 0x1 ;  /* 0x00000001000f7836 */ /* 0x000fe20000000000 */
[----:B------:R-:W-:Y:S01]  /*2260*/  FSEL R0, R16, 1, !P0 ;  /* 0x3f80000010007808 */ /* 0x000fe20004000000 */
[----:B------:R-:W-:Y:S01]  /*2270*/  UISETP.NE.AND UP0, UPT, UR5, 0xb, UPT ;  /* 0x0000000b0500788c */ /* 0x000fe2000bf05270 */
[----:B------:R-:W-:Y:S01]  /*2280*/  FFMA R19, R28, 1.925963033500011079e-08, R19 ;  /* 0x32a570601c137823 */ /* 0x000fe20000000013 */
[----:B------:R-:W-:Y:S01]  /*2290*/  FFMA R18, R17, R18, R20 ;  /* 0x0000001211127223 */ /* 0x000fe20000000014 */
[----:B------:R-:W-:-:S02]  /*22a0*/  FSEL R20, -R21, -0.4999999701976776123, !P0 ;  /* 0xbeffffff15147808 */ /* 0x000fc40004000100 */
[----:B------:R-:W-:Y:S02]  /*22b0*/  LOP3.LUT P0, RZ, R15, 0x2, RZ, 0xc0, !PT ;  /* 0x000000020fff7812 */ /* 0x000fe4000780c0ff */
[----:B------:R-:W0:Y:S01]  /*22c0*/  MUFU.EX2 R19, R19 ;  /* 0x0000001300137308 */ /* 0x000e220000000800 */
[C---:B------:R-:W-:Y:S01]  /*22d0*/  FFMA R18, R17.reuse, R18, R20 ;  /* 0x0000001211127223 */ /* 0x040fe20000000014 */
[----:B------:R-:W-:-:S04]  /*22e0*/  FFMA R17, R17, R0, RZ ;  /* 0x0000000011117223 */ /* 0x000fc800000000ff */
[----:B------:R-:W-:-:S05]  /*22f0*/  FFMA R17, R17, R18, R0 ;  /* 0x0000001211117223 */ /* 0x000fca0000000000 */
[----:B------:R-:W-:Y:S01]  /*2300*/  @P0 FADD R17, RZ, -R17 ;  /* 0x80000011ff110221 */ /* 0x000fe20000000000 */
[----:B0-----:R-:W-:-:S04]  /*2310*/  FMUL R14, R19, R14 ;  /* 0x0000000e130e7220 */ /* 0x001fc80000400000 */
[----:B------:R-:W-:Y:S01]  /*2320*/  FFMA R8, R17, R14, R8 ;  /* 0x0000000e11087223 */ /* 0x000fe20000000008 */
[----:B------:R-:W-:Y:S06]  /*2330*/  BRA.U UP0, `(.L_x_40) ;  /* 0xffffffe500087547 */ /* 0x000fec000b83ffff */
[----:B------:R-:W-:-:S04]  /*2340*/  ULEA UR4, UR4, -UR4, 0x1 ;  /* 0x8000000404047291 */ /* 0x000fc8000f8e08ff */
[----:B------:R-:W-:-:S04]  /*2350*/  UIADD3 UR4, UPT, UPT, UR4, 0x1, URZ ;  /* 0x0000000104047890 */ /* 0x000fc8000fffe0ff */
[----:B------:R-:W-:-:S09]  /*2360*/  UISETP.NE.AND UP0, UPT, UR4, 0xb, UPT ;  /* 0x0000000b0400788c */ /* 0x000fd2000bf05270 */
[----:B------:R-:W-:Y:S05]  /*2370*/  BRA.U UP0, `(.L_x_41) ;  /* 0xffffffe100847547 */ /* 0x000fea000b83ffff */
[----:B------:R-:W0:Y:S01]  /*2380*/  S2R R0, SR_TID.X ;  /* 0x0000000000007919 */ /* 0x000e220000002100 */
[----:B------:R-:W0:Y:S08]  /*2390*/  S2UR UR4, SR_CTAID.X ;  /* 0x00000000000479c3 */ /* 0x000e300000002500 */
[----:B------:R-:W0:Y:S08]  /*23a0*/  LDC.64 R14, c[0x0][0x388] ;  /* 0x0000e200ff0e7b82 */ /* 0x000e300000000a00 */
[----:B------:R-:W1:Y:S01]  /*23b0*/  LDC.64 R10, c[0x0][0x380] ;  /* 0x0000e000ff0a7b82 */ /* 0x000e620000000a00 */
[----:B0-----:R-:W-:Y:S01]  /*23c0*/  IMAD R9, R15, UR4, R0 ;  /* 0x000000040f097c24 */ /* 0x001fe2000f8e0200 */
[----:B------:R-:W-:-:S03]  /*23d0*/  IABS R0, UR8 ;  /* 0x0000000800007c13 */ /* 0x000fc60008000000 */
[----:B------:R-:W-:Y:S01]  /*23e0*/  IMAD R9, R9, R14, UR8 ;  /* 0x0000000809097e24 */ /* 0x000fe2000f8e020e */
[----:B------:R-:W-:-:S03]  /*23f0*/  ISETP.NE.AND P0, PT, R0, UR10, PT ;  /* 0x0000000a00007c0c */ /* 0x000fc6000bf05270 */
[----:B------:R-:W-:-:S04]  /*2400*/  VIADD R9, R9, UR9 ;  /* 0x0000000909097c36 */ /* 0x000fc80008000000 */
[----:B------:R-:W-:-:S04]  /*2410*/  IMAD R9, R9, R14, UR8 ;  /* 0x0000000809097e24 */ /* 0x000fc8000f8e020e */
[----:B------:R-:W-:Y:S01]  /*2420*/  VIADD R9, R9, UR10 ;  /* 0x0000000a09097c36 */ /* 0x000fe20008000000 */
[----:B------:R-:W-:-:S03]  /*2430*/  UIADD3 UR10, UPT, UPT, UR10, 0x1, URZ ;  /* 0x000000010a0a7890 */ /* 0x000fc6000fffe0ff */
[----:B-1----:R-:W-:-:S05]  /*2440*/  IMAD.WIDE R10, R9, 0x4, R10 ;  /* 0x00000004090a7825 */ /* 0x002fca00078e020a */
[----:B------:R0:W-:Y:S01]  /*2450*/  STG.E desc[UR18][R10.64], R8 ;  /* 0x000000080a007986 */ /* 0x0001e2000c101912 */
[----:B------:R-:W-:Y:S05]  /*2460*/  @P0 BRA `(.L_x_42) ;  /* 0xffffffe000380947 */ /* 0x000fea000383ffff */
[----:B------:R-:W-:Y:S01]  /*2470*/  ISETP.NE.AND P0, PT, R0, UR9, PT ;  /* 0x0000000900007c0c */ /* 0x000fe2000bf05270 */
[----:B------:R-:W-:-:S12]  /*2480*/  UIADD3 UR9, UPT, UPT, UR9, 0x1, URZ ;  /* 0x0000000109097890 */ /* 0x000fd8000fffe0ff */
[----:B------:R-:W-:Y:S05]  /*2490*/  @P0 BRA `(.L_x_43) ;  /* 0xffffffe000200947 */ /* 0x000fea000383ffff */
[----:B------:R-:W-:Y:S05]  /*24a0*/  EXIT ;  /* 0x000000000000794d */ /* 0x000fea0003800000 */
        .weak           $__internal_0_$__cuda_sm20_div_rn_f64_full
        .type           $__internal_0_$__cuda_sm20_div_rn_f64_full,@function
        .size           $__internal_0_$__cuda_sm20_div_rn_f64_full,($__internal_1_$__cuda_sm3x_div_rn_noftz_f32_slowpath - $__internal_0_$__cuda_sm20_div_rn_f64_full)
$__internal_0_$__cuda_sm20_div_rn_f64_full:
[----:B------:R-:W-:Y:S01]  /*24b0*/  IMAD.MOV.U32 R15, RZ, RZ, R17 ;  /* 0x000000ffff0f7224 */ /* 0x000fe200078e0011 */
[C---:B------:R-:W-:Y:S01]  /*24c0*/  FSETP.GEU.AND P0, PT, |R19|.reuse, 1.469367938527859385e-39, PT ;  /* 0x001000001300780b */ /* 0x040fe20003f0e200 */
[----:B------:R-:W-:Y:S01]  /*24d0*/  IMAD.MOV.U32 R14, RZ, RZ, R16 ;  /* 0x000000ffff0e7224 */ /* 0x000fe200078e0010 */
[----:B------:R-:W-:Y:S01]  /*24e0*/  LOP3.LUT R16, R19, 0x800fffff, RZ, 0xc0, !PT ;  /* 0x800fffff13107812 */ /* 0x000fe200078ec0ff */
[----:B------:R-:W-:Y:S01]  /*24f0*/  IMAD.MOV.U32 R21, RZ, RZ, 0x1ca00000 ;  /* 0x1ca00000ff157424 */ /* 0x000fe200078e00ff */
[C---:B------:R-:W-:Y:S01]  /*2500*/  FSETP.GEU.AND P3, PT, |R15|.reuse, 1.469367938527859385e-39, PT ;  /* 0x001000000f00780b */ /* 0x040fe20003f6e200 */
[----:B------:R-:W-:Y:S01]  /*2510*/  IMAD.MOV.U32 R24, RZ, RZ, 0x1 ;  /* 0x00000001ff187424 */ /* 0x000fe200078e00ff */
[----:B------:R-:W-:Y:S01]  /*2520*/  LOP3.LUT R17, R16, 0x3ff00000, RZ, 0xfc, !PT ;  /* 0x3ff0000010117812 */ /* 0x000fe200078efcff */
[----:B------:R-:W-:Y:S01]  /*2530*/  IMAD.MOV.U32 R16, RZ, RZ, R18 ;  /* 0x000000ffff107224 */ /* 0x000fe200078e0012 */
[----:B------:R-:W-:Y:S01]  /*2540*/  LOP3.LUT R29, R15, 0x7ff00000, RZ, 0xc0, !PT ;  /* 0x7ff000000f1d7812 */ /* 0x000fe200078ec0ff */
[----:B------:R-:W-:Y:S01]  /*2550*/  BSSY.RECONVERGENT B1, `(.L_x_44) ;  /* 0x0000050000017945 */ /* 0x000fe20003800200 */
[----:B------:R-:W-:-:S03]  /*2560*/  LOP3.LUT R30, R19, 0x7ff00000, RZ, 0xc0, !PT ;  /* 0x7ff00000131e7812 */ /* 0x000fc600078ec0ff */
[----:B------:R-:W-:Y:S01]  /*2570*/  @!P0 DMUL R16, R18, 8.98846567431157953865e+307 ;  /* 0x7fe0000012108828 */ /* 0x000fe20000000000 */
[----:B------:R-:W-:-:S03]  /*2580*/  ISETP.GE.U32.AND P2, PT, R29, R30, PT ;  /* 0x0000001e1d00720c */ /* 0x000fc60003f46070 */
[----:B------:R-:W-:Y:S01]  /*2590*/  @!P3 LOP3.LUT R20, R19, 0x7ff00000, RZ, 0xc0, !PT ;  /* 0x7ff000001314b812 */ /* 0x000fe200078ec0ff */
[----:B------:R-:W-:Y:S01]  /*25a0*/  @!P3 IMAD.MOV.U32 R22, RZ, RZ, RZ ;  /* 0x000000ffff16b224 */ /* 0x000fe200078e00ff */
[----:B------:R-:W0:Y:S02]  /*25b0*/  MUFU.RCP64H R25, R17 ;  /* 0x0000001100197308 */ /* 0x000e240000001800 */
[----:B------:R-:W-:Y:S01]  /*25c0*/  @!P3 ISETP.GE.U32.AND P4, PT, R29, R20, PT ;  /* 0x000000141d00b20c */ /* 0x000fe20003f86070 */
[----:B------:R-:W-:Y:S01]  /*25d0*/  IMAD.MOV.U32 R20, RZ, RZ, R14 ;  /* 0x000000ffff147224 */ /* 0x000fe200078e000e */
[----:B------:R-:W-:Y:S02]  /*25e0*/  @!P0 LOP3.LUT R30, R17, 0x7ff00000, RZ, 0xc0, !PT ;  /* 0x7ff00000111e8812 */ /* 0x000fe400078ec0ff */
[C---:B------:R-:W-:Y:S02]  /*25f0*/  @!P3 SEL R23, R21.reuse, 0x63400000, !P4 ;  /* 0x634000001517b807 */ /* 0x040fe40006000000 */
[----:B------:R-:W-:-:S02]  /*2600*/  SEL R21, R21, 0x63400000, !P2 ;  /* 0x6340000015157807 */ /* 0x000fc40005000000 */
[--C-:B------:R-:W-:Y:S02]  /*2610*/  @!P3 LOP3.LUT R23, R23, 0x80000000, R15.reuse, 0xf8, !PT ;  /* 0x800000001717b812 */ /* 0x100fe400078ef80f */
[----:B------:R-:W-:Y:S02]  /*2620*/  LOP3.LUT R21, R21, 0x800fffff, R15, 0xf8, !PT ;  /* 0x800fffff15157812 */ /* 0x000fe400078ef80f */
[----:B------:R-:W-:-:S06]  /*2630*/  @!P3 LOP3.LUT R23, R23, 0x100000, RZ, 0xfc, !PT ;  /* 0x001000001717b812 */ /* 0x000fcc00078efcff */
[----:B------:R-:W-:Y:S02]  /*2640*/  @!P3 DFMA R20, R20, 2, -R22 ;  /* 0x400000001414b82b */ /* 0x000fe40000000816 */
[----:B0-----:R-:W-:-:S08]  /*2650*/  DFMA R22, R24, -R16, 1 ;  /* 0x3ff000001816742b */ /* 0x001fd00000000810 */
[----:B------:R-:W-:-:S08]  /*2660*/  DFMA R22, R22, R22, R22 ;  /* 0x000000161616722b */ /* 0x000fd00000000016 */
[----:B------:R-:W-:-:S08]  /*2670*/  DFMA R22, R24, R22, R24 ;  /* 0x000000161816722b */ /* 0x000fd00000000018 */
[----:B------:R-:W-:-:S08]  /*2680*/  DFMA R24, R22, -R16, 1 ;  /* 0x3ff000001618742b */ /* 0x000fd00000000810 */
[----:B------:R-:W-:-:S08]  /*2690*/  DFMA R22, R22, R24, R22 ;  /* 0x000000181616722b */ /* 0x000fd00000000016 */
[----:B------:R-:W-:-:S08]  /*26a0*/  DMUL R24, R22, R20 ;  /* 0x0000001416187228 */ /* 0x000fd00000000000 */
[----:B------:R-:W-:-:S08]  /*26b0*/  DFMA R26, R24, -R16, R20 ;  /* 0x80000010181a722b */ /* 0x000fd00000000014 */
[----:B------:R-:W-:Y:S01]  /*26c0*/  DFMA R26, R22, R26, R24 ;  /* 0x0000001a161a722b */ /* 0x000fe20000000018 */
[----:B------:R-:W-:Y:S02]  /*26d0*/  MOV R25, R29 ;  /* 0x0000001d00197202 */ /* 0x000fe40000000f00 */
[----:B------:R-:W-:-:S05]  /*26e0*/  @!P3 LOP3.LUT R25, R21, 0x7ff00000, RZ, 0xc0, !PT ;  /* 0x7ff000001519b812 */ /* 0x000fca00078ec0ff */
[----:B------:R-:W-:-:S05]  /*26f0*/  VIADD R22, R25, 0xffffffff ;  /* 0xffffffff19167836 */ /* 0x000fca0000000000 */
[----:B------:R-:W-:Y:S01]  /*2700*/  ISETP.GT.U32.AND P0, PT, R22, 0x7feffffe, PT ;  /* 0x7feffffe1600780c */ /* 0x000fe20003f04070 */
[----:B------:R-:W-:-:S05]  /*2710*/  VIADD R22, R30, 0xffffffff ;  /* 0xffffffff1e167836 */ /* 0x000fca0000000000 */
[----:B------:R-:W-:-:S13]  /*2720*/  ISETP.GT.U32.OR P0, PT, R22, 0x7feffffe, P0 ;  /* 0x7feffffe1600780c */ /* 0x000fda0000704470 */
[----:B------:R-:W-:Y:S05]  /*2730*/  @P0 BRA `(.L_x_45) ;  /* 0x0000000000700947 */ /* 0x000fea0003800000 */
[----:B------:R-:W-:Y:S01]  /*2740*/  LOP3.LUT R14, R19, 0x7ff00000, RZ, 0xc0, !PT ;  /* 0x7ff00000130e7812 */ /* 0x000fe200078ec0ff */
[----:B------:R-:W-:-:S03]  /*2750*/  IMAD.MOV.U32 R15, RZ, RZ, 0x1ca00000 ;  /* 0x1ca00000ff0f7424 */ /* 0x000fc600078e00ff */
[CC--:B------:R-:W-:Y:S02]  /*2760*/  ISETP.GE.U32.AND P0, PT, R29.reuse, R14.reuse, PT ;  /* 0x0000000e1d00720c */ /* 0x0c0fe40003f06070 */
[----:B------:R-:W-:Y:S01]  /*2770*/  VIADDMNMX R29, R29, -R14, 0xb9600000, !PT ;  /* 0xb96000001d1d7446 */ /* 0x000fe2000780090e */
[----:B------:R-:W-:Y:S01]  /*2780*/  IMAD.MOV.U32 R14, RZ, RZ, RZ ;  /* 0x000000ffff0e7224 */ /* 0x000fe200078e00ff */
[----:B------:R-:W-:Y:S02]  /*2790*/  SEL R15, R15, 0x63400000, !P0 ;  /* 0x634000000f0f7807 */ /* 0x000fe40004000000 */
[----:B------:R-:W-:-:S05]  /*27a0*/  VIMNMX R24, PT, PT, R29, 0x46a00000, PT ;  /* 0x46a000001d187848 */ /* 0x000fca0003fe0100 */
[----:B------:R-:W-:-:S04]  /*27b0*/  IMAD.IADD R24, R24, 0x1, -R15 ;  /* 0x0000000118187824 */ /* 0x000fc800078e0a0f */
[----:B------:R-:W-:-:S06]  /*27c0*/  VIADD R15, R24, 0x7fe00000 ;  /* 0x7fe00000180f7836 */ /* 0x000fcc0000000000 */
[----:B------:R-:W-:-:S10]  /*27d0*/  DMUL R22, R26, R14 ;  /* 0x0000000e1a167228 */ /* 0x000fd40000000000 */
[----:B------:R-:W-:-:S13]  /*27e0*/  FSETP.GTU.AND P0, PT, |R23|, 1.469367938527859385e-39, PT ;  /* 0x001000001700780b */ /* 0x000fda0003f0c200 */
[----:B------:R-:W-:Y:S05]  /*27f0*/  @P0 BRA `(.L_x_46) ;  /* 0x0000000000940947 */ /* 0x000fea0003800000 */
[----:B------:R-:W-:Y:S01]  /*2800*/  DFMA R16, R26, -R16, R20 ;  /* 0x800000101a10722b */ /* 0x000fe20000000014 */
[----:B------:R-:W-:-:S09]  /*2810*/  IMAD.MOV.U32 R14, RZ, RZ, RZ ;  /* 0x000000ffff0e7224 */ /* 0x000fd200078e00ff */
[C---:B------:R-:W-:Y:S02]  /*2820*/  FSETP.NEU.AND P0, PT, R17.reuse, RZ, PT ;  /* 0x000000ff1100720b */ /* 0x040fe40003f0d000 */
[----:B------:R-:W-:-:S04]  /*2830*/  LOP3.LUT R19, R17, 0x80000000, R19, 0x48, !PT ;  /* 0x8000000011137812 */ /* 0x000fc800078e4813 */
[----:B------:R-:W-:-:S07]  /*2840*/  LOP3.LUT R15, R19, R15, RZ, 0xfc, !PT ;  /* 0x0000000f130f7212 */ /* 0x000fce00078efcff */
[----:B------:R-:W-:Y:S05]  /*2850*/  @!P0 BRA `(.L_x_46) ;  /* 0x00000000007c8947 */ /* 0x000fea0003800000 */
[----:B------:R-:W-:Y:S01]  /*2860*/  IMAD.MOV R17, RZ, RZ, -R24 ;  /* 0x000000ffff117224 */ /* 0x000fe200078e0a18 */
[----:B------:R-:W-:Y:S01]  /*2870*/  DMUL.RP R14, R26, R14 ;  /* 0x0000000e1a0e7228 */ /* 0x000fe20000008000 */
[----:B------:R-:W-:-:S06]  /*2880*/  IMAD.MOV.U32 R16, RZ, RZ, RZ ;  /* 0x000000ffff107224 */ /* 0x000fcc00078e00ff */
[----:B------:R-:W-:-:S03]  /*2890*/  DFMA R16, R22, -R16, R26 ;  /* 0x800000101610722b */ /* 0x000fc6000000001a */
[----:B------:R-:W-:-:S03]  /*28a0*/  LOP3.LUT R19, R15, R19, RZ, 0x3c, !PT ;  /* 0x000000130f137212 */ /* 0x000fc600078e3cff */
[----:B------:R-:W-:-:S04]  /*28b0*/  IADD3 R16, PT, PT, -R24, -0x43300000, RZ ;  /* 0xbcd0000018107810 */ /* 0x000fc80007ffe1ff */
[----:B------:R-:W-:-:S04]  /*28c0*/  FSETP.NEU.AND P0, PT, |R17|, R16, PT ;  /* 0x000000101100720b */ /* 0x000fc80003f0d200 */
[----:B------:R-:W-:Y:S02]  /*28d0*/  FSEL R22, R14, R22, !P0 ;  /* 0x000000160e167208 */ /* 0x000fe40004000000 */
[----:B------:R-:W-:Y:S01]  /*28e0*/  FSEL R23, R19, R23, !P0 ;  /* 0x0000001713177208 */ /* 0x000fe20004000000 */
[----:B------:R-:W-:Y:S06]  /*28f0*/  BRA `(.L_x_46) ;  /* 0x0000000000547947 */ /* 0x000fec0003800000 */
.L_x_45:
[----:B------:R-:W-:-:S14]  /*2900*/  DSETP.NAN.AND P0, PT, R14, R14, PT ;  /* 0x0000000e0e00722a */ /* 0x000fdc0003f08000 */
[----:B------:R-:W-:Y:S05]  /*2910*/  @P0 BRA `(.L_x_47) ;  /* 0x0000000000440947 */ /* 0x000fea0003800000 */
[----:B------:R-:W-:-:S14]  /*2920*/  DSETP.NAN.AND P0, PT, R18, R18, PT ;  /* 0x000000121200722a */ /* 0x000fdc0003f08000 */
[----:B------:R-:W-:Y:S05]  /*2930*/  @P0 BRA `(.L_x_48) ;  /* 0x0000000000300947 */ /* 0x000fea0003800000 */
[----:B------:R-:W-:Y:S01]  /*2940*/  ISETP.NE.AND P0, PT, R25, R30, PT ;  /* 0x0000001e1900720c */ /* 0x000fe20003f05270 */
[----:B------:R-:W-:Y:S02]  /*2950*/  IMAD.MOV.U32 R22, RZ, RZ, 0x0 ;  /* 0x00000000ff167424 */ /* 0x000fe400078e00ff */
[----:B------:R-:W-:-:S10]  /*2960*/  IMAD.MOV.U32 R23, RZ, RZ, -0x80000 ;  /* 0xfff80000ff177424 */ /* 0x000fd400078e00ff */
[----:B------:R-:W-:Y:S05]  /*2970*/  @!P0 BRA `(.L_x_46) ;  /* 0x0000000000348947 */ /* 0x000fea0003800000 */
[----:B------:R-:W-:Y:S02]  /*2980*/  ISETP.NE.AND P0, PT, R25, 0x7ff00000, PT ;  /* 0x7ff000001900780c */ /* 0x000fe40003f05270 */
[----:B------:R-:W-:Y:S02]  /*2990*/  LOP3.LUT R23, R15, 0x80000000, R19, 0x48, !PT ;  /* 0x800000000f177812 */ /* 0x000fe400078e4813 */
[----:B------:R-:W-:-:S13]  /*29a0*/  ISETP.EQ.OR P0, PT, R30, RZ, !P0 ;  /* 0x000000ff1e00720c */ /* 0x000fda0004702670 */
[----:B------:R-:W-:Y:S01]  /*29b0*/  @P0 LOP3.LUT R14, R23, 0x7ff00000, RZ, 0xfc, !PT ;  /* 0x7ff00000170e0812 */ /* 0x000fe200078efcff */
[----:B------:R-:W-:Y:S02]  /*29c0*/  @!P0 IMAD.MOV.U32 R22, RZ, RZ, RZ ;  /* 0x000000ffff168224 */ /* 0x000fe400078e00ff */
[----:B------:R-:W-:Y:S02]  /*29d0*/  @P0 IMAD.MOV.U32 R22, RZ, RZ, RZ ;  /* 0x000000ffff160224 */ /* 0x000fe400078e00ff */
[----:B------:R-:W-:Y:S01]  /*29e0*/  @P0 IMAD.MOV.U32 R23, RZ, RZ, R14 ;  /* 0x000000ffff170224 */ /* 0x000fe200078e000e */
[----:B------:R-:W-:Y:S06]  /*29f0*/  BRA `(.L_x_46) ;  /* 0x0000000000147947 */ /* 0x000fec0003800000 */
.L_x_48:
[----:B------:R-:W-:Y:S01]  /*2a00*/  LOP3.LUT R23, R19, 0x80000, RZ, 0xfc, !PT ;  /* 0x0008000013177812 */ /* 0x000fe200078efcff */
[----:B------:R-:W-:Y:S01]  /*2a10*/  IMAD.MOV.U32 R22, RZ, RZ, R18 ;  /* 0x000000ffff167224 */ /* 0x000fe200078e0012 */
[----:B------:R-:W-:Y:S06]  /*2a20*/  BRA `(.L_x_46) ;  /* 0x0000000000087947 */ /* 0x000fec0003800000 */
.L_x_47:
[----:B------:R-:W-:Y:S01]  /*2a30*/  LOP3.LUT R23, R15, 0x80000, RZ, 0xfc, !PT ;  /* 0x000800000f177812 */ /* 0x000fe200078efcff */
[----:B------:R-:W-:-:S07]  /*2a40*/  IMAD.MOV.U32 R22, RZ, RZ, R14 ;  /* 0x000000ffff167224 */ /* 0x000fce00078e000e */
.L_x_46:
[----:B------:R-:W-:Y:S05]  /*2a50*/  BSYNC.RECONVERGENT B1 ;  /* 0x0000000000017941 */ /* 0x000fea0003800200 */
.L_x_44:
[----:B------:R-:W-:Y:S01]  /*2a60*/  IMAD.MOV.U32 R14, RZ, RZ, R0 ;  /* 0x000000ffff0e7224 */ /* 0x000fe200078e0000 */
[----:B------:R-:W-:-:S04]  /*2a70*/  MOV R15, 0x0 ;  /* 0x00000000000f7802 */ /* 0x000fc80000000f00 */
[----:B------:R-:W-:Y:S05]  /*2a80*/  RET.REL.NODEC R14 `(createKernels) ;  /* 0xffffffd40e5c7950 */ /* 0x000fea0003c3ffff */
        .weak           $__internal_1_$__cuda_sm3x_div_rn_noftz_f32_slowpath
        .type           $__internal_1_$__cuda_sm3x_div_rn_noftz_f32_slowpath,@function
        .size           $__internal_1_$__cuda_sm3x_div_rn_noftz_f32_slowpath,(.L_x_62 - $__internal_1_$__cuda_sm3x_div_rn_noftz_f32_slowpath)
$__internal_1_$__cuda_sm3x_div_rn_noftz_f32_slowpath:
[----:B------:R-:W-:Y:S01]  /*2a90*/  SHF.R.U32.HI R17, RZ, 0x17, R15 ;  /* 0x00000017ff117819 */ /* 0x000fe2000001160f */
[----:B------:R-:W-:Y:S01]  /*2aa0*/  BSSY.RECONVERGENT B1, `(.L_x_49) ;  /* 0x0000062000017945 */ /* 0x000fe20003800200 */
[----:B------:R-:W-:Y:S02]  /*2ab0*/  SHF.R.U32.HI R16, RZ, 0x17, R0 ;  /* 0x00000017ff107819 */ /* 0x000fe40000011600 */
[----:B------:R-:W-:Y:S02]  /*2ac0*/  LOP3.LUT R17, R17, 0xff, RZ, 0xc0, !PT ;  /* 0x000000ff11117812 */ /* 0x000fe400078ec0ff */
[----:B------:R-:W-:-:S03]  /*2ad0*/  LOP3.LUT R20, R16, 0xff, RZ, 0xc0, !PT ;  /* 0x000000ff10147812 */ /* 0x000fc600078ec0ff */
[----:B------:R-:W-:Y:S02]  /*2ae0*/  VIADD R19, R17, 0xffffffff ;  /* 0xffffffff11137836 */ /* 0x000fe40000000000 */
[----:B------:R-:W-:-:S03]  /*2af0*/  VIADD R18, R20, 0xffffffff ;  /* 0xffffffff14127836 */ /* 0x000fc60000000000 */
[----:B------:R-:W-:-:S04]  /*2b00*/  ISETP.GT.U32.AND P0, PT, R19, 0xfd, PT ;  /* 0x000000fd1300780c */ /* 0x000fc80003f04070 */
[----:B------:R-:W-:-:S13]  /*2b10*/  ISETP.GT.U32.OR P0, PT, R18, 0xfd, P0 ;  /* 0x000000fd1200780c */ /* 0x000fda0000704470 */
[----:B------:R-:W-:Y:S01]  /*2b20*/  @!P0 IMAD.MOV.U32 R16, RZ, RZ, RZ ;  /* 0x000000ffff108224 */ /* 0x000fe200078e00ff */
[----:B------:R-:W-:Y:S06]  /*2b30*/  @!P0 BRA `(.L_x_50) ;  /* 0x00000000005c8947 */ /* 0x000fec0003800000 */
[----:B------:R-:W-:Y:S02]  /*2b40*/  FSETP.GTU.FTZ.AND P0, PT, |R0|, +INF , PT ;  /* 0x7f8000000000780b */ /* 0x000fe40003f1c200 */
[----:B------:R-:W-:-:S04]  /*2b50*/  FSETP.GTU.FTZ.AND P2, PT, |R15|, +INF , PT ;  /* 0x7f8000000f00780b */ /* 0x000fc80003f5c200 */
[----:B------:R-:W-:-:S13]  /*2b60*/  PLOP3.LUT P0, PT, P0, P2, PT, 0xf8, 0x8f ;  /* 0x00000000008f781c */ /* 0x000fda0000705f70 */
[----:B------:R-:W-:Y:S05]  /*2b70*/  @P0 BRA `(.L_x_51) ;  /* 0x00000004004c0947 */ /* 0x000fea0003800000 */
[----:B------:R-:W-:-:S13]  /*2b80*/  LOP3.LUT P0, RZ, R15, 0x7fffffff, R0, 0xc8, !PT ;  /* 0x7fffffff0fff7812 */ /* 0x000fda000780c800 */
[----:B------:R-:W-:Y:S05]  /*2b90*/  @!P0 BRA `(.L_x_52) ;  /* 0x00000004003c8947 */ /* 0x000fea0003800000 */
[C---:B------:R-:W-:Y:S02]  /*2ba0*/  FSETP.NEU.FTZ.AND P2, PT, |R0|.reuse, +INF , PT ;  /* 0x7f8000000000780b */ /* 0x040fe40003f5d200 */
[----:B------:R-:W-:Y:S02]  /*2bb0*/  FSETP.NEU.FTZ.AND P3, PT, |R15|, +INF , PT ;  /* 0x7f8000000f00780b */ /* 0x000fe40003f7d200 */
[----:B------:R-:W-:-:S11]  /*2bc0*/  FSETP.NEU.FTZ.AND P0, PT, |R0|, +INF , PT ;  /* 0x7f8000000000780b */ /* 0x000fd60003f1d200 */
[----:B------:R-:W-:Y:S05]  /*2bd0*/  @!P3 BRA !P2, `(.L_x_52) ;  /* 0x00000004002cb947 */ /* 0x000fea0005000000 */
[----:B------:R-:W-:-:S04]  /*2be0*/  LOP3.LUT P2, RZ, R0, 0x7fffffff, RZ, 0xc0, !PT ;  /* 0x7fffffff00ff7812 */ /* 0x000fc8000784c0ff */
[----:B------:R-:W-:-:S13]  /*2bf0*/  PLOP3.LUT P2, PT, P3, P2, PT, 0x2f, 0xf2 ;  /* 0x0000000000f2781c */ /* 0x000fda0001f44577 */
[----:B------:R-:W-:Y:S05]  /*2c00*/  @P2 BRA `(.L_x_53) ;  /* 0x0000000400182947 */ /* 0x000fea0003800000 */
[----:B------:R-:W-:-:S04]  /*2c10*/  LOP3.LUT P2, RZ, R15, 0x7fffffff, RZ, 0xc0, !PT ;  /* 0x7fffffff0fff7812 */ /* 0x000fc8000784c0ff */
[----:B------:R-:W-:-:S13]  /*2c20*/  PLOP3.LUT P0, PT, P0, P2, PT, 0x2f, 0xf2 ;  /* 0x0000000000f2781c */ /* 0x000fda0000704577 */
[----:B------:R-:W-:Y:S05]  /*2c30*/  @P0 BRA `(.L_x_54) ;  /* 0x0000000400000947 */ /* 0x000fea0003800000 */
[----:B------:R-:W-:Y:S02]  /*2c40*/  ISETP.GE.AND P0, PT, R18, RZ, PT ;  /* 0x000000ff1200720c */ /* 0x000fe40003f06270 */
[----:B------:R-:W-:-:S11]  /*2c50*/  ISETP.GE.AND P2, PT, R19, RZ, PT ;  /* 0x000000ff1300720c */ /* 0x000fd60003f46270 */
[----:B------:R-:W-:Y:S02]  /*2c60*/  @P0 IMAD.MOV.U32 R16, RZ, RZ, RZ ;  /* 0x000000ffff100224 */ /* 0x000fe400078e00ff */
[----:B------:R-:W-:Y:S01]  /*2c70*/  @!P0 FFMA R0, R0, 1.84467440737095516160e+19, RZ ;  /* 0x5f80000000008823 */ /* 0x000fe200000000ff */
[----:B------:R-:W-:Y:S02]  /*2c80*/  @!P0 IMAD.MOV.U32 R16, RZ, RZ, -0x40 ;  /* 0xffffffc0ff108424 */ /* 0x000fe400078e00ff */
[----:B------:R-:W-:Y:S02]  /*2c90*/  @!P2 FFMA R15, R15, 1.84467440737095516160e+19, RZ ;  /* 0x5f8000000f0fa823 */ /* 0x000fe400000000ff */
[----:B------:R-:W-:-:S07]  /*2ca0*/  @!P2 VIADD R16, R16, 0x40 ;  /* 0x000000401010a836 */ /* 0x000fce0000000000 */
.L_x_50:
[----:B------:R-:W-:Y:S01]  /*2cb0*/  LEA R18, R17, 0xc0800000, 0x17 ;  /* 0xc080000011127811 */ /* 0x000fe200078eb8ff */
[----:B------:R-:W-:Y:S04]  /*2cc0*/  BSSY.RECONVERGENT B2, `(.L_x_55) ;  /* 0x0000036000027945 */ /* 0x000fe80003800200 */
[----:B------:R-:W-:Y:S02]  /*2cd0*/  IMAD.IADD R18, R15, 0x1, -R18 ;  /* 0x000000010f127824 */ /* 0x000fe400078e0a12 */
[----:B------:R-:W-:Y:S02]  /*2ce0*/  VIADD R15, R20, 0xffffff81 ;  /* 0xffffff81140f7836 */ /* 0x000fe40000000000 */
[----:B------:R-:W0:Y:S01]  /*2cf0*/  MUFU.RCP R19, R18 ;  /* 0x0000001200137308 */ /* 0x000e220000001000 */
[----:B------:R-:W-:Y:S01]  /*2d00*/  FADD.FTZ R21, -R18, -RZ ;  /* 0x800000ff12157221 */ /* 0x000fe20000010100 */
[C---:B------:R-:W-:Y:S01]  /*2d10*/  IMAD R0, R15.reuse, -0x800000, R0 ;  /* 0xff8000000f007824 */ /* 0x040fe200078e0200 */
[----:B------:R-:W-:-:S05]  /*2d20*/  IADD3 R17, PT, PT, R15, 0x7f, -R17 ;  /* 0x0000007f0f117810 */ /* 0x000fca0007ffe811 */
[----:B------:R-:W-:Y:S02]  /*2d30*/  IMAD.IADD R17, R17, 0x1, R16 ;  /* 0x0000000111117824 */ /* 0x000fe400078e0210 */
[----:B0-----:R-:W-:-:S04]  /*2d40*/  FFMA R20, R19, R21, 1 ;  /* 0x3f80000013147423 */ /* 0x001fc80000000015 */
[----:B------:R-:W-:-:S04]  /*2d50*/  FFMA R24, R19, R20, R19 ;  /* 0x0000001413187223 */ /* 0x000fc80000000013 */
[----:B------:R-:W-:-:S04]  /*2d60*/  FFMA R19, R0, R24, RZ ;  /* 0x0000001800137223 */ /* 0x000fc800000000ff */
[----:B------:R-:W-:-:S04]  /*2d70*/  FFMA R20, R21, R19, R0 ;  /* 0x0000001315147223 */ /* 0x000fc80000000000 */
[----:B------:R-:W-:-:S04]  /*2d80*/  FFMA R19, R24, R20, R19 ;  /* 0x0000001418137223 */ /* 0x000fc80000000013 */
[----:B------:R-:W-:-:S04]  /*2d90*/  FFMA R20, R21, R19, R0 ;  /* 0x0000001315147223 */ /* 0x000fc80000000000 */
[----:B------:R-:W-:-:S05]  /*2da0*/  FFMA R0, R24, R20, R19 ;  /* 0x0000001418007223 */ /* 0x000fca0000000013 */
[----:B------:R-:W-:-:S04]  /*2db0*/  SHF.R.U32.HI R15, RZ, 0x17, R0 ;  /* 0x00000017ff0f7819 */ /* 0x000fc80000011600 */
[----:B------:R-:W-:-:S05]  /*2dc0*/  LOP3.LUT R15, R15, 0xff, RZ, 0xc0, !PT ;  /* 0x000000ff0f0f7812 */ /* 0x000fca00078ec0ff */
[----:B------:R-:W-:-:S04]  /*2dd0*/  IMAD.IADD R21, R15, 0x1, R17 ;  /* 0x000000010f157824 */ /* 0x000fc800078e0211 */
[----:B------:R-:W-:-:S05]  /*2de0*/  VIADD R15, R21, 0xffffffff ;  /* 0xffffffff150f7836 */ /* 0x000fca0000000000 */
[----:B------:R-:W-:-:S13]  /*2df0*/  ISETP.GE.U32.AND P0, PT, R15, 0xfe, PT ;  /* 0x000000fe0f00780c */ /* 0x000fda0003f06070 */
[----:B------:R-:W-:Y:S05]  /*2e00*/  @!P0 BRA `(.L_x_56) ;  /* 0x0000000000808947 */ /* 0x000fea0003800000 */
[----:B------:R-:W-:-:S13]  /*2e10*/  ISETP.GT.AND P0, PT, R21, 0xfe, PT ;  /* 0x000000fe1500780c */ /* 0x000fda0003f04270 */
[----:B------:R-:W-:Y:S05]  /*2e20*/  @P0 BRA `(.L_x_57) ;  /* 0x00000000006c0947 */ /* 0x000fea0003800000 */
[----:B------:R-:W-:-:S13]  /*2e30*/  ISETP.GE.AND P0, PT, R21, 0x1, PT ;  /* 0x000000011500780c */ /* 0x000fda0003f06270 */
[----:B------:R-:W-:Y:S05]  /*2e40*/  @P0 BRA `(.L_x_58) ;  /* 0x0000000000740947 */ /* 0x000fea0003800000 */
[----:B------:R-:W-:Y:S02]  /*2e50*/  ISETP.GE.AND P0, PT, R21, -0x18, PT ;  /* 0xffffffe81500780c */ /* 0x000fe40003f06270 */
[----:B------:R-:W-:-:S11]  /*2e60*/  LOP3.LUT R0, R0, 0x80000000, RZ, 0xc0, !PT ;  /* 0x8000000000007812 */ /* 0x000fd600078ec0ff */
[----:B------:R-:W-:Y:S05]  /*2e70*/  @!P0 BRA `(.L_x_58) ;  /* 0x0000000000688947 */ /* 0x000fea0003800000 */
[CCC-:B------:R-:W-:Y:S01]  /*2e80*/  FFMA.RZ R15, R24.reuse, R20.reuse, R19.reuse ;  /* 0x00000014180f7223 */ /* 0x1c0fe2000000c013 */
[C---:B------:R-:W-:Y:S02]  /*2e90*/  VIADD R18, R21.reuse, 0x20 ;  /* 0x0000002015127836 */ /* 0x040fe40000000000 */
[CCC-:B------:R-:W-:Y:S01]  /*2ea0*/  FFMA.RM R16, R24.reuse, R20.reuse, R19.reuse ;  /* 0x0000001418107223 */ /* 0x1c0fe20000004013 */
[----:B------:R-:W-:Y:S02]  /*2eb0*/  ISETP.NE.AND P3, PT, R21, RZ, PT ;  /* 0x000000ff1500720c */ /* 0x000fe40003f65270 */
[----:B------:R-:W-:Y:S01]  /*2ec0*/  LOP3.LUT R17, R15, 0x7fffff, RZ, 0xc0, !PT ;  /* 0x007fffff0f117812 */ /* 0x000fe200078ec0ff */
[----:B------:R-:W-:Y:S01]  /*2ed0*/  FFMA.RP R15, R24, R20, R19 ;  /* 0x00000014180f7223 */ /* 0x000fe20000008013 */
[----:B------:R-:W-:Y:S01]  /*2ee0*/  IMAD.MOV R19, RZ, RZ, -R21 ;  /* 0x000000ffff137224 */ /* 0x000fe200078e0a15 */
[----:B------:R-:W-:Y:S02]  /*2ef0*/  ISETP.NE.AND P2, PT, R21, RZ, PT ;  /* 0x000000ff1500720c */ /* 0x000fe40003f45270 */
[----:B------:R-:W-:-:S02]  /*2f00*/  LOP3.LUT R17, R17, 0x800000, RZ, 0xfc, !PT ;  /* 0x0080000011117812 */ /* 0x000fc400078efcff */
[----:B------:R-:W-:Y:S02]  /*2f10*/  FSETP.NEU.FTZ.AND P0, PT, R15, R16, PT ;  /* 0x000000100f00720b */ /* 0x000fe40003f1d000 */
[----:B------:R-:W-:Y:S02]  /*2f20*/  SHF.L.U32 R18, R17, R18, RZ ;  /* 0x0000001211127219 */ /* 0x000fe400000006ff */
[----:B------:R-:W-:Y:S02]  /*2f30*/  SEL R16, R19, RZ, P3 ;  /* 0x000000ff13107207 */ /* 0x000fe40001800000 */
[----:B------:R-:W-:Y:S02]  /*2f40*/  ISETP.NE.AND P2, PT, R18, RZ, P2 ;  /* 0x000000ff1200720c */ /* 0x000fe40001745270 */
[----:B------:R-:W-:Y:S02]  /*2f50*/  SHF.R.U32.HI R16, RZ, R16, R17 ;  /* 0x00000010ff107219 */ /* 0x000fe40000011611 */
[----:B------:R-:W-:-:S02]  /*2f60*/  PLOP3.LUT P0, PT, P0, P2, PT, 0xf8, 0x8f ;  /* 0x00000000008f781c */ /* 0x000fc40000705f70 */
[----:B------:R-:W-:Y:S02]  /*2f70*/  SHF.R.U32.HI R18, RZ, 0x1, R16 ;  /* 0x00000001ff127819 */ /* 0x000fe40000011610 */
[----:B------:R-:W-:-:S04]  /*2f80*/  SEL R15, RZ, 0x1, !P0 ;  /* 0x00000001ff0f7807 */ /* 0x000fc80004000000 */
[----:B------:R-:W-:-:S04]  /*2f90*/  LOP3.LUT R15, R15, 0x1, R18, 0xf8, !PT ;  /* 0x000000010f0f7812 */ /* 0x000fc800078ef812 */
[----:B------:R-:W-:-:S05]  /*2fa0*/  LOP3.LUT R15, R15, R16, RZ, 0xc0, !PT ;  /* 0x000000100f0f7212 */ /* 0x000fca00078ec0ff */
[----:B------:R-:W-:-:S05]  /*2fb0*/  IMAD.IADD R15, R18, 0x1, R15 ;  /* 0x00000001120f7824 */ /* 0x000fca00078e020f */
[----:B------:R-:W-:Y:S01]  /*2fc0*/  LOP3.LUT R0, R15, R0, RZ, 0xfc, !PT ;  /* 0x000000000f007212 */ /* 0x000fe200078efcff */
[----:B------:R-:W-:Y:S06]  /*2fd0*/  BRA `(.L_x_58) ;  /* 0x0000000000107947 */ /* 0x000fec0003800000 */
.L_x_57:
[----:B------:R-:W-:-:S04]  /*2fe0*/  LOP3.LUT R0, R0, 0x80000000, RZ, 0xc0, !PT ;  /* 0x8000000000007812 */ /* 0x000fc800078ec0ff */
[----:B------:R-:W-:Y:S01]  /*2ff0*/  LOP3.LUT R0, R0, 0x7f800000, RZ, 0xfc, !PT ;  /* 0x7f80000000007812 */ /* 0x000fe200078efcff */
[----:B------:R-:W-:Y:S06]  /*3000*/  BRA `(.L_x_58) ;  /* 0x0000000000047947 */ /* 0x000fec0003800000 */
.L_x_56:
[----:B------:R-:W-:-:S07]  /*3010*/  IMAD R0, R17, 0x800000, R0 ;  /* 0x0080000011007824 */ /* 0x000fce00078e0200 */
.L_x_58:
[----:B------:R-:W-:Y:S05]  /*3020*/  BSYNC.RECONVERGENT B2 ;  /* 0x0000000000027941 */ /* 0x000fea0003800200 */
.L_x_55:
[----:B------:R-:W-:Y:S05]  /*3030*/  BRA `(.L_x_59) ;  /* 0x0000000000207947 */ /* 0x000fea0003800000 */
.L_x_54:
[----:B------:R-:W-:-:S04]  /*3040*/  LOP3.LUT R0, R15, 0x80000000, R0, 0x48, !PT ;  /* 0x800000000f007812 */ /* 0x000fc800078e4800 */
[----:B------:R-:W-:Y:S01]  /*3050*/  LOP3.LUT R0, R0, 0x7f800000, RZ, 0xfc, !PT ;  /* 0x7f80000000007812 */ /* 0x000fe200078efcff */
[----:B------:R-:W-:Y:S06]  /*3060*/  BRA `(.L_x_59) ;  /* 0x0000000000147947 */ /* 0x000fec0003800000 */
.L_x_53:
[----:B------:R-:W-:Y:S01]  /*3070*/  LOP3.LUT R0, R15, 0x80000000, R0, 0x48, !PT ;  /* 0x800000000f007812 */ /* 0x000fe200078e4800 */
[----:B------:R-:W-:Y:S06]  /*3080*/  BRA `(.L_x_59) ;  /* 0x00000000000c7947 */ /* 0x000fec0003800000 */
.L_x_52:
[----:B------:R-:W0:Y:S01]  /*3090*/  MUFU.RSQ R0, -QNAN ;  /* 0xffc0000000007908 */ /* 0x000e220000001400 */
[----:B------:R-:W-:Y:S05]  /*30a0*/  BRA `(.L_x_59) ;  /* 0x0000000000047947 */ /* 0x000fea0003800000 */
.L_x_51:
[----:B------:R-:W-:-:S07]  /*30b0*/  FADD.FTZ R0, R0, R15 ;  /* 0x0000000f00007221 */ /* 0x000fce0000010000 */
.L_x_59:
[----:B------:R-:W-:Y:S05]  /*30c0*/  BSYNC.RECONVERGENT B1 ;  /* 0x0000000000017941 */ /* 0x000fea0003800200 */
.L_x_49:
[----:B------:R-:W-:-:S04]  /*30d0*/  IMAD.MOV.U32 R15, RZ, RZ, 0x0 ;  /* 0x00000000ff0f7424 */ /* 0x000fc800078e00ff */
[----:B0-----:R-:W-:Y:S05]  /*30e0*/  RET.REL.NODEC R14 `(createKernels) ;  /* 0xffffffcc0ec47950 */ /* 0x001fea0003c3ffff */
.L_x_60:
        /* <DEDUP_REMOVED lines=9> */
.L_x_62:


//--------------------- .nv.global.init           --------------------------
	.section	.nv.global.init,"aw",@progbits
	.align	4
.nv.global.init:
	.type		__cudart_i2opi_f,@object
	.size		__cudart_i2opi_f,(.L_0 - __cudart_i2opi_f)
__cudart_i2opi_f:
        /*0000*/ 	.byte	0x41, 0x90, 0x43, 0x3c, 0x99, 0x95, 0x62, 0xdb, 0xc0, 0xdd, 0x34, 0xf5, 0xd1, 0x57, 0x27, 0xfc
        /*0010*/ 	.byte	0x29, 0x15, 0x44, 0x4e, 0x6e, 0x83, 0xf9, 0xa2
.L_0:


//--------------------- .nv.shared.reserved.0     --------------------------
	.section	.nv.shared.reserved.0,"aw",@nobits
	.weak		__nv_reservedSMEM_offset_0_alias
	.size		__nv_reservedSMEM_offset_0_alias, 0, 64
	.other		__nv_reservedSMEM_offset_0_alias,@"STO_CUDA_RESERVED_SHARED STV_DEFAULT"
__nv_reservedSMEM_offset_0_alias:
	.zero		0
	.zero		64


//--------------------- .nv.constant0.applyKernels --------------------------
	.section	.nv.constant0.applyKernels,"a",@progbits
	.sectionflags	@""
	.align	4
.nv.constant0.applyKernels:
	.zero		956


//--------------------- .nv.constant0.createKernels --------------------------
	.section	.nv.constant0.createKernels,"a",@progbits
	.sectionflags	@""
	.align	4
.nv.constant0.createKernels:
	.zero		924


//--------------------- SYMBOLS --------------------------

	.type		.nv.reservedSmem.offset0,@object
	.size		.nv.reservedSmem.offset0,0x4
